//
// Generated by NVIDIA NVVM Compiler
//
// Compiler Build ID: CL-36424714
// Cuda compilation tools, release 13.0, V13.0.88
// Based on NVVM 20.0.0
//

.version 9.0
.target sm_100
.address_size 64

	// .globl	_Z26histogram_optimized_kernelPKiPiii
.extern .shared .align 16 .b8 warpHist[];

.visible .entry _Z26histogram_optimized_kernelPKiPiii(
	.param .u64 .ptr .align 1 _Z26histogram_optimized_kernelPKiPiii_param_0,
	.param .u64 .ptr .align 1 _Z26histogram_optimized_kernelPKiPiii_param_1,
	.param .u32 _Z26histogram_optimized_kernelPKiPiii_param_2,
	.param .u32 _Z26histogram_optimized_kernelPKiPiii_param_3
)
{
	.reg .pred 	%p<27>;
	.reg .b32 	%r<207>;
	.reg .b64 	%rd<9>;

	ld.param.u64 	%rd3, [_Z26histogram_optimized_kernelPKiPiii_param_0];
	ld.param.u64 	%rd4, [_Z26histogram_optimized_kernelPKiPiii_param_1];
	ld.param.u32 	%r73, [_Z26histogram_optimized_kernelPKiPiii_param_2];
	ld.param.u32 	%r74, [_Z26histogram_optimized_kernelPKiPiii_param_3];
	mov.u32 	%r1, %tid.x;
	shr.u32 	%r2, %r1, 5;
	and.b32  	%r193, %r1, 31;
	mov.u32 	%r4, %ntid.x;
	setp.ge.s32 	%p1, %r193, %r74;
	@%p1 bra 	$L__BB0_13;
	mul.lo.s32 	%r5, %r74, %r2;
	not.b32 	%r75, %r193;
	add.s32 	%r76, %r74, %r75;
	shr.u32 	%r77, %r76, 5;
	add.s32 	%r6, %r77, 1;
	and.b32  	%r7, %r6, 15;
	setp.lt.u32 	%p2, %r76, 480;
	mov.u32 	%r181, %r193;
	@%p2 bra 	$L__BB0_4;
	and.b32  	%r8, %r6, 268435440;
	mov.b32 	%r180, 0;
	mov.u32 	%r181, %r193;
$L__BB0_3:
	.pragma "nounroll";
	add.s32 	%r79, %r181, %r5;
	shl.b32 	%r80, %r79, 2;
	mov.u32 	%r81, warpHist;
	add.s32 	%r82, %r81, %r80;
	mov.b32 	%r83, 0;
	st.shared.u32 	[%r82], %r83;
	st.shared.u32 	[%r82+128], %r83;
	st.shared.u32 	[%r82+256], %r83;
	st.shared.u32 	[%r82+384], %r83;
	st.shared.u32 	[%r82+512], %r83;
	st.shared.u32 	[%r82+640], %r83;
	st.shared.u32 	[%r82+768], %r83;
	st.shared.u32 	[%r82+896], %r83;
	st.shared.u32 	[%r82+1024], %r83;
	st.shared.u32 	[%r82+1152], %r83;
	st.shared.u32 	[%r82+1280], %r83;
	st.shared.u32 	[%r82+1408], %r83;
	st.shared.u32 	[%r82+1536], %r83;
	st.shared.u32 	[%r82+1664], %r83;
	st.shared.u32 	[%r82+1792], %r83;
	st.shared.u32 	[%r82+1920], %r83;
	add.s32 	%r181, %r181, 512;
	add.s32 	%r180, %r180, 16;
	setp.ne.s32 	%p3, %r180, %r8;
	@%p3 bra 	$L__BB0_3;
$L__BB0_4:
	setp.eq.s32 	%p4, %r7, 0;
	@%p4 bra 	$L__BB0_13;
	and.b32  	%r14, %r6, 7;
	setp.lt.u32 	%p5, %r7, 8;
	@%p5 bra 	$L__BB0_7;
	add.s32 	%r84, %r181, %r5;
	shl.b32 	%r85, %r84, 2;
	mov.u32 	%r86, warpHist;
	add.s32 	%r87, %r86, %r85;
	mov.b32 	%r88, 0;
	st.shared.u32 	[%r87], %r88;
	st.shared.u32 	[%r87+128], %r88;
	st.shared.u32 	[%r87+256], %r88;
	st.shared.u32 	[%r87+384], %r88;
	st.shared.u32 	[%r87+512], %r88;
	st.shared.u32 	[%r87+640], %r88;
	st.shared.u32 	[%r87+768], %r88;
	st.shared.u32 	[%r87+896], %r88;
	add.s32 	%r181, %r181, 256;
$L__BB0_7:
	setp.eq.s32 	%p6, %r14, 0;
	@%p6 bra 	$L__BB0_13;
	and.b32  	%r17, %r6, 3;
	setp.lt.u32 	%p7, %r14, 4;
	@%p7 bra 	$L__BB0_10;
	add.s32 	%r89, %r181, %r5;
	shl.b32 	%r90, %r89, 2;
	mov.u32 	%r91, warpHist;
	add.s32 	%r92, %r91, %r90;
	mov.b32 	%r93, 0;
	st.shared.u32 	[%r92], %r93;
	st.shared.u32 	[%r92+128], %r93;
	st.shared.u32 	[%r92+256], %r93;
	st.shared.u32 	[%r92+384], %r93;
	add.s32 	%r181, %r181, 128;
$L__BB0_10:
	setp.eq.s32 	%p8, %r17, 0;
	@%p8 bra 	$L__BB0_13;
	mov.b32 	%r185, 0;
	mov.u32 	%r97, warpHist;
$L__BB0_12:
	.pragma "nounroll";
	add.s32 	%r95, %r181, %r5;
	shl.b32 	%r96, %r95, 2;
	add.s32 	%r98, %r97, %r96;
	mov.b32 	%r99, 0;
	st.shared.u32 	[%r98], %r99;
	add.s32 	%r181, %r181, 32;
	add.s32 	%r185, %r185, 1;
	setp.ne.s32 	%p9, %r185, %r17;
	@%p9 bra 	$L__BB0_12;
$L__BB0_13:
	bar.sync 	0;
	mov.u32 	%r24, %ctaid.x;
	mad.lo.s32 	%r188, %r24, %r4, %r1;
	setp.ge.s32 	%p10, %r188, %r73;
	mov.b32 	%r186, 0;
	mov.b32 	%r187, -1;
	@%p10 bra 	$L__BB0_20;
	div.s32 	%r26, 1024, %r74;
	mul.lo.s32 	%r27, %r74, %r2;
	cvta.to.global.u64 	%rd1, %rd3;
	mov.u32 	%r104, %nctaid.x;
	mul.lo.s32 	%r28, %r104, %r4;
	mov.b32 	%r187, -1;
	mov.b32 	%r186, 0;
$L__BB0_15:
	mov.u32 	%r30, %r187;
	mov.u32 	%r29, %r186;
	mul.wide.s32 	%rd5, %r188, 4;
	add.s64 	%rd6, %rd1, %rd5;
	ld.global.u32 	%r105, [%rd6];
	div.s32 	%r187, %r105, %r26;
	setp.ne.s32 	%p11, %r187, %r30;
	@%p11 bra 	$L__BB0_17;
	add.s32 	%r186, %r29, 1;
	mov.u32 	%r187, %r30;
	bra.uni 	$L__BB0_19;
$L__BB0_17:
	setp.lt.s32 	%p12, %r29, 1;
	mov.b32 	%r186, 1;
	@%p12 bra 	$L__BB0_19;
	add.s32 	%r108, %r30, %r27;
	shl.b32 	%r109, %r108, 2;
	mov.u32 	%r110, warpHist;
	add.s32 	%r111, %r110, %r109;
	atom.shared.add.u32 	%r112, [%r111], %r29;
$L__BB0_19:
	add.s32 	%r188, %r188, %r28;
	setp.lt.s32 	%p13, %r188, %r73;
	@%p13 bra 	$L__BB0_15;
$L__BB0_20:
	setp.lt.s32 	%p14, %r186, 1;
	@%p14 bra 	$L__BB0_22;
	mad.lo.s32 	%r113, %r74, %r2, %r187;
	shl.b32 	%r114, %r113, 2;
	mov.u32 	%r115, warpHist;
	add.s32 	%r116, %r115, %r114;
	atom.shared.add.u32 	%r117, [%r116], %r186;
$L__BB0_22:
	setp.ge.s32 	%p15, %r193, %r74;
	bar.sync 	0;
	setp.gt.u32 	%p16, %r1, 31;
	or.pred  	%p17, %p16, %p15;
	@%p17 bra 	$L__BB0_37;
	shr.u32 	%r118, %r4, 5;
	mul.lo.s32 	%r39, %r74, %r24;
	add.s32 	%r40, %r118, -1;
	and.b32  	%r119, %r118, 7;
	add.s32 	%r41, %r119, -1;
	and.b32  	%r42, %r118, 56;
	and.b32  	%r43, %r4, 224;
	and.b32  	%r44, %r4, 96;
	and.b32  	%r45, %r4, 32;
	and.b32  	%r120, %r118, 134217720;
	neg.s32 	%r46, %r120;
	shl.b32 	%r47, %r74, 5;
	shl.b32 	%r48, %r74, 2;
	cvta.to.global.u64 	%rd2, %rd4;
$L__BB0_24:
	setp.lt.u32 	%p18, %r4, 32;
	mov.b32 	%r206, 0;
	@%p18 bra 	$L__BB0_36;
	setp.lt.u32 	%p19, %r40, 7;
	mov.b32 	%r201, 0;
	mov.u32 	%r206, %r201;
	@%p19 bra 	$L__BB0_28;
	shl.b32 	%r125, %r193, 2;
	mov.u32 	%r126, warpHist;
	add.s32 	%r194, %r126, %r125;
	mov.b32 	%r206, 0;
	mov.u32 	%r195, %r46;
$L__BB0_27:
	.pragma "nounroll";
	ld.shared.u32 	%r127, [%r194];
	add.s32 	%r128, %r127, %r206;
	add.s32 	%r129, %r194, %r48;
	ld.shared.u32 	%r130, [%r129];
	add.s32 	%r131, %r130, %r128;
	add.s32 	%r132, %r129, %r48;
	ld.shared.u32 	%r133, [%r132];
	add.s32 	%r134, %r133, %r131;
	add.s32 	%r135, %r132, %r48;
	ld.shared.u32 	%r136, [%r135];
	add.s32 	%r137, %r136, %r134;
	add.s32 	%r138, %r135, %r48;
	ld.shared.u32 	%r139, [%r138];
	add.s32 	%r140, %r139, %r137;
	add.s32 	%r141, %r138, %r48;
	ld.shared.u32 	%r142, [%r141];
	add.s32 	%r143, %r142, %r140;
	add.s32 	%r144, %r141, %r48;
	ld.shared.u32 	%r145, [%r144];
	add.s32 	%r146, %r145, %r143;
	add.s32 	%r147, %r144, %r48;
	ld.shared.u32 	%r148, [%r147];
	add.s32 	%r206, %r148, %r146;
	add.s32 	%r195, %r195, 8;
	add.s32 	%r194, %r194, %r47;
	setp.ne.s32 	%p20, %r195, 0;
	mov.u32 	%r201, %r42;
	@%p20 bra 	$L__BB0_27;
$L__BB0_28:
	setp.eq.s32 	%p21, %r43, 0;
	@%p21 bra 	$L__BB0_36;
	setp.lt.u32 	%p22, %r41, 3;
	@%p22 bra 	$L__BB0_31;
	mad.lo.s32 	%r150, %r201, %r74, %r193;
	shl.b32 	%r151, %r150, 2;
	mov.u32 	%r152, warpHist;
	add.s32 	%r153, %r152, %r151;
	ld.shared.u32 	%r154, [%r153];
	add.s32 	%r155, %r154, %r206;
	add.s32 	%r156, %r153, %r48;
	ld.shared.u32 	%r157, [%r156];
	add.s32 	%r158, %r157, %r155;
	add.s32 	%r159, %r156, %r48;
	ld.shared.u32 	%r160, [%r159];
	add.s32 	%r161, %r160, %r158;
	add.s32 	%r162, %r159, %r48;
	ld.shared.u32 	%r163, [%r162];
	add.s32 	%r206, %r163, %r161;
	add.s32 	%r201, %r201, 4;
$L__BB0_31:
	setp.eq.s32 	%p23, %r44, 0;
	@%p23 bra 	$L__BB0_36;
	setp.eq.s32 	%p24, %r44, 32;
	@%p24 bra 	$L__BB0_34;
	mad.lo.s32 	%r165, %r201, %r74, %r193;
	shl.b32 	%r166, %r165, 2;
	mov.u32 	%r167, warpHist;
	add.s32 	%r168, %r167, %r166;
	ld.shared.u32 	%r169, [%r168];
	add.s32 	%r170, %r169, %r206;
	add.s32 	%r171, %r168, %r48;
	ld.shared.u32 	%r172, [%r171];
	add.s32 	%r206, %r172, %r170;
	add.s32 	%r201, %r201, 2;
$L__BB0_34:
	setp.eq.s32 	%p25, %r45, 0;
	@%p25 bra 	$L__BB0_36;
	mad.lo.s32 	%r173, %r201, %r74, %r193;
	shl.b32 	%r174, %r173, 2;
	mov.u32 	%r175, warpHist;
	add.s32 	%r176, %r175, %r174;
	ld.shared.u32 	%r177, [%r176];
	add.s32 	%r206, %r177, %r206;
$L__BB0_36:
	add.s32 	%r178, %r193, %r39;
	mul.wide.u32 	%rd7, %r178, 4;
	add.s64 	%rd8, %rd2, %rd7;
	st.global.u32 	[%rd8], %r206;
	add.s32 	%r193, %r193, 32;
	setp.lt.s32 	%p26, %r193, %r74;
	@%p26 bra 	$L__BB0_24;
$L__BB0_37:
	ret;

}
	// .globl	_Z23histogram_reduce_kernelPKiPiii
.visible .entry _Z23histogram_reduce_kernelPKiPiii(
	.param .u64 .ptr .align 1 _Z23histogram_reduce_kernelPKiPiii_param_0,
	.param .u64 .ptr .align 1 _Z23histogram_reduce_kernelPKiPiii_param_1,
	.param .u32 _Z23histogram_reduce_kernelPKiPiii_param_2,
	.param .u32 _Z23histogram_reduce_kernelPKiPiii_param_3
)
{
	.reg .pred 	%p<11>;
	.reg .b32 	%r<119>;
	.reg .b64 	%rd<43>;

	ld.param.u64 	%rd3, [_Z23histogram_reduce_kernelPKiPiii_param_0];
	ld.param.u64 	%rd2, [_Z23histogram_reduce_kernelPKiPiii_param_1];
	ld.param.u32 	%r36, [_Z23histogram_reduce_kernelPKiPiii_param_2];
	ld.param.u32 	%r37, [_Z23histogram_reduce_kernelPKiPiii_param_3];
	cvta.to.global.u64 	%rd1, %rd3;
	mov.u32 	%r38, %ctaid.x;
	mov.u32 	%r39, %ntid.x;
	mov.u32 	%r40, %tid.x;
	mad.lo.s32 	%r1, %r38, %r39, %r40;
	setp.ge.s32 	%p1, %r1, %r36;
	@%p1 bra 	$L__BB1_15;
	setp.lt.s32 	%p2, %r37, 1;
	mov.b32 	%r118, 0;
	@%p2 bra 	$L__BB1_14;
	and.b32  	%r2, %r37, 15;
	setp.lt.u32 	%p3, %r37, 16;
	mov.b32 	%r110, 0;
	mov.u32 	%r118, %r110;
	@%p3 bra 	$L__BB1_5;
	and.b32  	%r110, %r37, 2147483632;
	neg.s32 	%r104, %r110;
	shl.b32 	%r5, %r36, 4;
	mov.b32 	%r118, 0;
	mul.wide.s32 	%rd6, %r36, 4;
	mov.u32 	%r103, %r1;
$L__BB1_4:
	.pragma "nounroll";
	mul.wide.s32 	%rd4, %r103, 4;
	add.s64 	%rd5, %rd1, %rd4;
	ld.global.u32 	%r45, [%rd5];
	add.s32 	%r46, %r45, %r118;
	add.s64 	%rd7, %rd5, %rd6;
	ld.global.u32 	%r47, [%rd7];
	add.s32 	%r48, %r47, %r46;
	add.s64 	%rd8, %rd7, %rd6;
	ld.global.u32 	%r49, [%rd8];
	add.s32 	%r50, %r49, %r48;
	add.s64 	%rd9, %rd8, %rd6;
	ld.global.u32 	%r51, [%rd9];
	add.s32 	%r52, %r51, %r50;
	add.s64 	%rd10, %rd9, %rd6;
	ld.global.u32 	%r53, [%rd10];
	add.s32 	%r54, %r53, %r52;
	add.s64 	%rd11, %rd10, %rd6;
	ld.global.u32 	%r55, [%rd11];
	add.s32 	%r56, %r55, %r54;
	add.s64 	%rd12, %rd11, %rd6;
	ld.global.u32 	%r57, [%rd12];
	add.s32 	%r58, %r57, %r56;
	add.s64 	%rd13, %rd12, %rd6;
	ld.global.u32 	%r59, [%rd13];
	add.s32 	%r60, %r59, %r58;
	add.s64 	%rd14, %rd13, %rd6;
	ld.global.u32 	%r61, [%rd14];
	add.s32 	%r62, %r61, %r60;
	add.s64 	%rd15, %rd14, %rd6;
	ld.global.u32 	%r63, [%rd15];
	add.s32 	%r64, %r63, %r62;
	add.s64 	%rd16, %rd15, %rd6;
	ld.global.u32 	%r65, [%rd16];
	add.s32 	%r66, %r65, %r64;
	add.s64 	%rd17, %rd16, %rd6;
	ld.global.u32 	%r67, [%rd17];
	add.s32 	%r68, %r67, %r66;
	add.s64 	%rd18, %rd17, %rd6;
	ld.global.u32 	%r69, [%rd18];
	add.s32 	%r70, %r69, %r68;
	add.s64 	%rd19, %rd18, %rd6;
	ld.global.u32 	%r71, [%rd19];
	add.s32 	%r72, %r71, %r70;
	add.s64 	%rd20, %rd19, %rd6;
	ld.global.u32 	%r73, [%rd20];
	add.s32 	%r74, %r73, %r72;
	add.s64 	%rd21, %rd20, %rd6;
	ld.global.u32 	%r75, [%rd21];
	add.s32 	%r118, %r75, %r74;
	add.s32 	%r104, %r104, 16;
	add.s32 	%r103, %r103, %r5;
	setp.ne.s32 	%p4, %r104, 0;
	@%p4 bra 	$L__BB1_4;
$L__BB1_5:
	setp.eq.s32 	%p5, %r2, 0;
	@%p5 bra 	$L__BB1_14;
	and.b32  	%r15, %r37, 7;
	setp.lt.u32 	%p6, %r2, 8;
	@%p6 bra 	$L__BB1_8;
	mad.lo.s32 	%r77, %r110, %r36, %r1;
	mul.wide.s32 	%rd22, %r77, 4;
	add.s64 	%rd23, %rd1, %rd22;
	ld.global.u32 	%r78, [%rd23];
	add.s32 	%r79, %r78, %r118;
	mul.wide.s32 	%rd24, %r36, 4;
	add.s64 	%rd25, %rd23, %rd24;
	ld.global.u32 	%r80, [%rd25];
	add.s32 	%r81, %r80, %r79;
	add.s64 	%rd26, %rd25, %rd24;
	ld.global.u32 	%r82, [%rd26];
	add.s32 	%r83, %r82, %r81;
	add.s64 	%rd27, %rd26, %rd24;
	ld.global.u32 	%r84, [%rd27];
	add.s32 	%r85, %r84, %r83;
	add.s64 	%rd28, %rd27, %rd24;
	ld.global.u32 	%r86, [%rd28];
	add.s32 	%r87, %r86, %r85;
	add.s64 	%rd29, %rd28, %rd24;
	ld.global.u32 	%r88, [%rd29];
	add.s32 	%r89, %r88, %r87;
	add.s64 	%rd30, %rd29, %rd24;
	ld.global.u32 	%r90, [%rd30];
	add.s32 	%r91, %r90, %r89;
	add.s64 	%rd31, %rd30, %rd24;
	ld.global.u32 	%r92, [%rd31];
	add.s32 	%r118, %r92, %r91;
	add.s32 	%r110, %r110, 8;
$L__BB1_8:
	setp.eq.s32 	%p7, %r15, 0;
	@%p7 bra 	$L__BB1_14;
	and.b32  	%r21, %r37, 3;
	setp.lt.u32 	%p8, %r15, 4;
	@%p8 bra 	$L__BB1_11;
	mad.lo.s32 	%r94, %r110, %r36, %r1;
	mul.wide.s32 	%rd32, %r94, 4;
	add.s64 	%rd33, %rd1, %rd32;
	ld.global.u32 	%r95, [%rd33];
	add.s32 	%r96, %r95, %r118;
	mul.wide.s32 	%rd34, %r36, 4;
	add.s64 	%rd35, %rd33, %rd34;
	ld.global.u32 	%r97, [%rd35];
	add.s32 	%r98, %r97, %r96;
	add.s64 	%rd36, %rd35, %rd34;
	ld.global.u32 	%r99, [%rd36];
	add.s32 	%r100, %r99, %r98;
	add.s64 	%rd37, %rd36, %rd34;
	ld.global.u32 	%r101, [%rd37];
	add.s32 	%r118, %r101, %r100;
	add.s32 	%r110, %r110, 4;
$L__BB1_11:
	setp.eq.s32 	%p9, %r21, 0;
	@%p9 bra 	$L__BB1_14;
	mad.lo.s32 	%r116, %r110, %r36, %r1;
	neg.s32 	%r115, %r21;
$L__BB1_13:
	.pragma "nounroll";
	mul.wide.s32 	%rd38, %r116, 4;
	add.s64 	%rd39, %rd1, %rd38;
	ld.global.u32 	%r102, [%rd39];
	add.s32 	%r118, %r102, %r118;
	add.s32 	%r116, %r116, %r36;
	add.s32 	%r115, %r115, 1;
	setp.ne.s32 	%p10, %r115, 0;
	@%p10 bra 	$L__BB1_13;
$L__BB1_14:
	cvta.to.global.u64 	%rd40, %rd2;
	mul.wide.s32 	%rd41, %r1, 4;
	add.s64 	%rd42, %rd40, %rd41;
	st.global.u32 	[%rd42], %r118;
$L__BB1_15:
	ret;

}


// ===== COMPILED SASS (sm_100) =====

	.target	sm_100

	.elftype	@"ET_EXEC"


//--------------------- .note.nv.tkinfo           --------------------------
	.section	.note.nv.tkinfo,"",@"SHT_NOTE"
	.sectionflags	@"SHF_NOTE_NV_TKINFO"
	.tkinfo
        /*0018*/ 	.word	0x00000002
        /*0030*/ 	.string	""
        /*0030*/ 	.string	"ptxas"
        /*0030*/ 	.string	"Cuda compilation tools, release 13.0, V13.0.88"
        /*0030*/ 	.string	"Build cuda_13.0.r13.0/compiler.36424714_0"
        /*0030*/ 	.string	"-arch sm_100 -m 64 "



//--------------------- .note.nv.cuinfo           --------------------------
	.section	.note.nv.cuinfo,"",@"SHT_NOTE"
	.sectionflags	@"SHF_NOTE_NV_CUINFO"
        /*0018*/ 	.short	0x0002
        /*001a*/ 	.short	0x0064
        /*001c*/ 	.short	0x0082
	.zero		2


//--------------------- .nv.info                  --------------------------
	.section	.nv.info,"",@"SHT_CUDA_INFO"
	.align	4


	//----- nvinfo : EIATTR_REGCOUNT
	.align		4
        /*0000*/ 	.byte	0x04, 0x2f
        /*0002*/ 	.short	(.L_1 - .L_0)
	.align		4
.L_0:
        /*0004*/ 	.word	index@(_Z26histogram_optimized_kernelPKiPiii)
        /*0008*/ 	.word	0x00000015


	//----- nvinfo : EIATTR_FRAME_SIZE
	.align		4
.L_1:
        /*000c*/ 	.byte	0x04, 0x11
        /*000e*/ 	.short	(.L_3 - .L_2)
	.align		4
.L_2:
        /*0010*/ 	.word	index@(_Z26histogram_optimized_kernelPKiPiii)
        /*0014*/ 	.word	0x00000000


	//----- nvinfo : EIATTR_REGCOUNT
	.align		4
.L_3:
        /*0018*/ 	.byte	0x04, 0x2f
        /*001a*/ 	.short	(.L_5 - .L_4)
	.align		4
.L_4:
        /*001c*/ 	.word	index@(_Z23histogram_reduce_kernelPKiPiii)
        /*0020*/ 	.word	0x00000020


	//----- nvinfo : EIATTR_FRAME_SIZE
	.align		4
.L_5:
        /*0024*/ 	.byte	0x04, 0x11
        /*0026*/ 	.short	(.L_7 - .L_6)
	.align		4
.L_6:
        /*0028*/ 	.word	index@(_Z23histogram_reduce_kernelPKiPiii)
        /*002c*/ 	.word	0x00000000


	//----- nvinfo : EIATTR_MIN_STACK_SIZE
	.align		4
.L_7:
        /*0030*/ 	.byte	0x04, 0x12
        /*0032*/ 	.short	(.L_9 - .L_8)
	.align		4
.L_8:
        /*0034*/ 	.word	index@(_Z23histogram_reduce_kernelPKiPiii)
        /*0038*/ 	.word	0x00000000


	//----- nvinfo : EIATTR_MIN_STACK_SIZE
	.align		4
.L_9:
        /*003c*/ 	.byte	0x04, 0x12
        /*003e*/ 	.short	(.L_11 - .L_10)
	.align		4
.L_10:
        /*0040*/ 	.word	index@(_Z26histogram_optimized_kernelPKiPiii)
        /*0044*/ 	.word	0x00000000
.L_11:


//--------------------- .nv.compat                --------------------------
	.section	.nv.compat,"",@"SHT_CUDA_COMPAT_INFO"
	.align	4
        /*0000*/ 	.byte	0x02, 0x09, 0x00, 0x00, 0x02, 0x02, 0x01, 0x00, 0x02, 0x05, 0x05, 0x00, 0x03, 0x07, 0x01, 0x01
        /*0010*/ 	.byte	0x02, 0x03, 0x00, 0x00, 0x02, 0x06, 0x01, 0x00, 0x04, 0x0b, 0x08, 0x00, 0x09, 0x00, 0x00, 0x00
        /*0020*/ 	.byte	0x00, 0x00, 0x00, 0x00


//--------------------- .nv.info._Z23histogram_reduce_kernelPKiPiii --------------------------
	.section	.nv.info._Z23histogram_reduce_kernelPKiPiii,"",@"SHT_CUDA_INFO"
	.sectionflags	@""
	.align	4


	//----- nvinfo : EIATTR_CUDA_API_VERSION
	.align		4
        /*0000*/ 	.byte	0x04, 0x37
        /*0002*/ 	.short	(.L_13 - .L_12)
.L_12:
        /*0004*/ 	.word	0x00000082


	//----- nvinfo : EIATTR_KPARAM_INFO
	.align		4
.L_13:
        /*0008*/ 	.byte	0x04, 0x17
        /*000a*/ 	.short	(.L_15 - .L_14)
.L_14:
        /*000c*/ 	.word	0x00000000
        /*0010*/ 	.short	0x0003
        /*0012*/ 	.short	0x0014
        /*0014*/ 	.byte	0x00, 0xf0, 0x11, 0x00


	//----- nvinfo : EIATTR_KPARAM_INFO
	.align		4
.L_15:
        /*0018*/ 	.byte	0x04, 0x17
        /*001a*/ 	.short	(.L_17 - .L_16)
.L_16:
        /*001c*/ 	.word	0x00000000
        /*0020*/ 	.short	0x0002
        /*0022*/ 	.short	0x0010
        /*0024*/ 	.byte	0x00, 0xf0, 0x11, 0x00


	//----- nvinfo : EIATTR_KPARAM_INFO
	.align		4
.L_17:
        /*0028*/ 	.byte	0x04, 0x17
        /*002a*/ 	.short	(.L_19 - .L_18)
.L_18:
        /*002c*/ 	.word	0x00000000
        /*0030*/ 	.short	0x0001
        /*0032*/ 	.short	0x0008
        /*0034*/ 	.byte	0x00, 0xf5, 0x21, 0x00


	//----- nvinfo : EIATTR_KPARAM_INFO
	.align		4
.L_19:
        /*0038*/ 	.byte	0x04, 0x17
        /*003a*/ 	.short	(.L_21 - .L_20)
.L_20:
        /*003c*/ 	.word	0x00000000
        /*0040*/ 	.short	0x0000
        /*0042*/ 	.short	0x0000
        /*0044*/ 	.byte	0x00, 0xf5, 0x21, 0x00


	//----- nvinfo : EIATTR_SPARSE_MMA_MASK
	.align		4
.L_21:
        /*0048*/ 	.byte	0x03, 0x50
        /*004a*/ 	.short	0x0000


	//----- nvinfo : EIATTR_MAXREG_COUNT
	.align		4
        /*004c*/ 	.byte	0x03, 0x1b
        /*004e*/ 	.short	0x00ff


	//----- nvinfo : EIATTR_MERCURY_ISA_VERSION
	.align		4
        /*0050*/ 	.byte	0x03, 0x5f
        /*0052*/ 	.short	0x0101


	//----- nvinfo : EIATTR_VRC_CTA_INIT_COUNT
	.align		4
        /*0054*/ 	.byte	0x02, 0x4a
	.zero		1
	.zero		1


	//----- nvinfo : EIATTR_EXIT_INSTR_OFFSETS
	.align		4
        /*0058*/ 	.byte	0x04, 0x1c
        /*005a*/ 	.short	(.L_23 - .L_22)


	//   ....[0]....
.L_22:
        /*005c*/ 	.word	0x00000070


	//   ....[1]....
        /*0060*/ 	.word	0x00000800


	//----- nvinfo : EIATTR_CBANK_PARAM_SIZE
	.align		4
.L_23:
        /*0064*/ 	.byte	0x03, 0x19
        /*0066*/ 	.short	0x0018


	//----- nvinfo : EIATTR_PARAM_CBANK
	.align		4
        /*0068*/ 	.byte	0x04, 0x0a
        /*006a*/ 	.short	(.L_25 - .L_24)
	.align		4
.L_24:
        /*006c*/ 	.word	index@(.nv.constant0._Z23histogram_reduce_kernelPKiPiii)
        /*0070*/ 	.short	0x0380
        /*0072*/ 	.short	0x0018


	//----- nvinfo : EIATTR_SW_WAR
	.align		4
.L_25:
        /*0074*/ 	.byte	0x04, 0x36
        /*0076*/ 	.short	(.L_27 - .L_26)
.L_26:
        /*0078*/ 	.word	0x00000008
.L_27:


//--------------------- .nv.info._Z26histogram_optimized_kernelPKiPiii --------------------------
	.section	.nv.info._Z26histogram_optimized_kernelPKiPiii,"",@"SHT_CUDA_INFO"
	.sectionflags	@""
	.align	4


	//----- nvinfo : EIATTR_CUDA_API_VERSION
	.align		4
        /*0000*/ 	.byte	0x04, 0x37
        /*0002*/ 	.short	(.L_29 - .L_28)
.L_28:
        /*0004*/ 	.word	0x00000082


	//----- nvinfo : EIATTR_KPARAM_INFO
	.align		4
.L_29:
        /*0008*/ 	.byte	0x04, 0x17
        /*000a*/ 	.short	(.L_31 - .L_30)
.L_30:
        /*000c*/ 	.word	0x00000000
        /*0010*/ 	.short	0x0003
        /*0012*/ 	.short	0x0014
        /*0014*/ 	.byte	0x00, 0xf0, 0x11, 0x00


	//----- nvinfo : EIATTR_KPARAM_INFO
	.align		4
.L_31:
        /*0018*/ 	.byte	0x04, 0x17
        /*001a*/ 	.short	(.L_33 - .L_32)
.L_32:
        /*001c*/ 	.word	0x00000000
        /*0020*/ 	.short	0x0002
        /*0022*/ 	.short	0x0010
        /*0024*/ 	.byte	0x00, 0xf0, 0x11, 0x00


	//----- nvinfo : EIATTR_KPARAM_INFO
	.align		4
.L_33:
        /*0028*/ 	.byte	0x04, 0x17
        /*002a*/ 	.short	(.L_35 - .L_34)
.L_34:
        /*002c*/ 	.word	0x00000000
        /*0030*/ 	.short	0x0001
        /*0032*/ 	.short	0x0008
        /*0034*/ 	.byte	0x00, 0xf5, 0x21, 0x00


	//----- nvinfo : EIATTR_KPARAM_INFO
	.align		4
.L_35:
        /*0038*/ 	.byte	0x04, 0x17
        /*003a*/ 	.short	(.L_37 - .L_36)
.L_36:
        /*003c*/ 	.word	0x00000000
        /*0040*/ 	.short	0x0000
        /*0042*/ 	.short	0x0000
        /*0044*/ 	.byte	0x00, 0xf5, 0x21, 0x00


	//----- nvinfo : EIATTR_SPARSE_MMA_MASK
	.align		4
.L_37:
        /*0048*/ 	.byte	0x03, 0x50
        /*004a*/ 	.short	0x0000


	//----- nvinfo : EIATTR_MAXREG_COUNT
	.align		4
        /*004c*/ 	.byte	0x03, 0x1b
        /*004e*/ 	.short	0x00ff


	//----- nvinfo : EIATTR_NUM_BARRIERS
	.align		4
        /*0050*/ 	.byte	0x02, 0x4c
        /*0052*/ 	.byte	0x01
	.zero		1


	//----- nvinfo : EIATTR_MERCURY_ISA_VERSION
	.align		4
        /*0054*/ 	.byte	0x03, 0x5f
        /*0056*/ 	.short	0x0101


	//----- nvinfo : EIATTR_VRC_CTA_INIT_COUNT
	.align		4
        /*0058*/ 	.byte	0x02, 0x4a
	.zero		1
	.zero		1


	//----- nvinfo : EIATTR_EXIT_INSTR_OFFSETS
	.align		4
        /*005c*/ 	.byte	0x04, 0x1c
        /*005e*/ 	.short	(.L_39 - .L_38)


	//   ....[0]....
.L_38:
        /*0060*/ 	.word	0x00000c80


	//   ....[1]....
        /*0064*/ 	.word	0x000012b0


	//----- nvinfo : EIATTR_CRS_STACK_SIZE
	.align		4
.L_39:
        /*0068*/ 	.byte	0x04, 0x1e
        /*006a*/ 	.short	(.L_41 - .L_40)
.L_40:
        /*006c*/ 	.word	0x00000000


	//----- nvinfo : EIATTR_CBANK_PARAM_SIZE
	.align		4
.L_41:
        /*0070*/ 	.byte	0x03, 0x19
        /*0072*/ 	.short	0x0018


	//----- nvinfo : EIATTR_PARAM_CBANK
	.align		4
        /*0074*/ 	.byte	0x04, 0x0a
        /*0076*/ 	.short	(.L_43 - .L_42)
	.align		4
.L_42:
        /*0078*/ 	.word	index@(.nv.constant0._Z26histogram_optimized_kernelPKiPiii)
        /*007c*/ 	.short	0x0380
        /*007e*/ 	.short	0x0018


	//----- nvinfo : EIATTR_SW_WAR
	.align		4
.L_43:
        /*0080*/ 	.byte	0x04, 0x36
        /*0082*/ 	.short	(.L_45 - .L_44)
.L_44:
        /*0084*/ 	.word	0x00000008
.L_45:


//--------------------- .nv.callgraph             --------------------------
	.section	.nv.callgraph,"",@"SHT_CUDA_CALLGRAPH"
	.align	4
	.sectionentsize	8
	.align		4
        /*0000*/ 	.word	0x00000000
	.align		4
        /*0004*/ 	.word	0xffffffff
	.align		4
        /*0008*/ 	.word	0x00000000
	.align		4
        /*000c*/ 	.word	0xfffffffe
	.align		4
        /*0010*/ 	.word	0x00000000
	.align		4
        /*0014*/ 	.word	0xfffffffd
	.align		4
        /*0018*/ 	.word	0x00000000
	.align		4
        /*001c*/ 	.word	0xfffffffc


//--------------------- .text._Z23histogram_reduce_kernelPKiPiii --------------------------
	.section	.text._Z23histogram_reduce_kernelPKiPiii,"ax",@progbits
	.align	128
        .global         _Z23histogram_reduce_kernelPKiPiii
        .type           _Z23histogram_reduce_kernelPKiPiii,@function
        .size           _Z23histogram_reduce_kernelPKiPiii,(.L_x_31 - _Z23histogram_reduce_kernelPKiPiii)
        .other          _Z23histogram_reduce_kernelPKiPiii,@"STO_CUDA_ENTRY STV_DEFAULT"
_Z23histogram_reduce_kernelPKiPiii:
.text._Z23histogram_reduce_kernelPKiPiii:
[----:B------:R-:W-:Y:S01]  /*0000*/  LDC R1, c[0x0][0x37c] ;  /* 0x0000df00ff017b82 */ /* 0x000fe20000000800 */
[----:B------:R-:W0:Y:S07]  /*0010*/  S2R R3, SR_TID.X ;  /* 0x0000000000037919 */ /* 0x000e2e0000002100 */
[----:B------:R-:W0:Y:S08]  /*0020*/  S2UR UR4, SR_CTAID.X ;  /* 0x00000000000479c3 */ /* 0x000e300000002500 */
[----:B------:R-:W0:Y:S08]  /*0030*/  LDC R0, c[0x0][0x360] ;  /* 0x0000d800ff007b82 */ /* 0x000e300000000800 */
[----:B------:R-:W1:Y:S01]  /*0040*/  LDC R25, c[0x0][0x390] ;  /* 0x0000e400ff197b82 */ /* 0x000e620000000800 */
[----:B0-----:R-:W-:-:S05]  /*0050*/  IMAD R0, R0, UR4, R3 ;  /* 0x0000000400007c24 */ /* 0x001fca000f8e0203 */
[----:B-1----:R-:W-:-:S13]  /*0060*/  ISETP.GE.AND P0, PT, R0, R25, PT ;  /* 0x000000190000720c */ /* 0x002fda0003f06270 */
[----:B------:R-:W-:Y:S05]  /*0070*/  @P0 EXIT ;  /* 0x000000000000094d */ /* 0x000fea0003800000 */
[----:B------:R-:W0:Y:S01]  /*0080*/  LDCU UR5, c[0x0][0x394] ;  /* 0x00007280ff0577ac */ /* 0x000e220008000800 */
[----:B------:R-:W-:Y:S01]  /*0090*/  HFMA2 R26, -RZ, RZ, 0, 0 ;  /* 0x00000000ff1a7431 */ /* 0x000fe200000001ff */
[----:B------:R-:W1:Y:S01]  /*00a0*/  LDCU.64 UR8, c[0x0][0x358] ;  /* 0x00006b00ff0877ac */ /* 0x000e620008000a00 */
[----:B0-----:R-:W-:-:S09]  /*00b0*/  UISETP.GE.AND UP0, UPT, UR5, 0x1, UPT ;  /* 0x000000010500788c */ /* 0x001fd2000bf06270 */
[----:B-1----:R-:W-:Y:S05]  /*00c0*/  BRA.U !UP0, `(.L_x_0) ;  /* 0x0000000508c07547 */ /* 0x002fea000b800000 */
[----:B------:R-:W-:Y:S01]  /*00d0*/  UISETP.GE.U32.AND UP1, UPT, UR5, 0x10, UPT ;  /* 0x000000100500788c */ /* 0x000fe2000bf26070 */
[----:B------:R-:W-:Y:S01]  /*00e0*/  MOV R26, RZ ;  /* 0x000000ff001a7202 */ /* 0x000fe20000000f00 */
[----:B------:R-:W-:Y:S01]  /*00f0*/  ULOP3.LUT UR6, UR5, 0xf, URZ, 0xc0, !UPT ;  /* 0x0000000f05067892 */ /* 0x000fe2000f8ec0ff */
[----:B------:R-:W-:-:S03]  /*0100*/  UMOV UR4, URZ ;  /* 0x000000ff00047c82 */ /* 0x000fc60008000000 */
[----:B------:R-:W-:-:S03]  /*0110*/  UISETP.NE.AND UP0, UPT, UR6, URZ, UPT ;  /* 0x000000ff0600728c */ /* 0x000fc6000bf05270 */
[----:B------:R-:W-:Y:S08]  /*0120*/  BRA.U !UP1, `(.L_x_1) ;  /* 0x0000000109c47547 */ /* 0x000ff0000b800000 */
[----:B------:R-:W-:Y:S01]  /*0130*/  ULOP3.LUT UR4, UR5, 0x7ffffff0, URZ, 0xc0, !UPT ;  /* 0x7ffffff005047892 */ /* 0x000fe2000f8ec0ff */
[----:B------:R-:W-:Y:S02]  /*0140*/  MOV R26, RZ ;  /* 0x000000ff001a7202 */ /* 0x000fe40000000f00 */
[----:B------:R-:W-:Y:S01]  /*0150*/  MOV R24, R0 ;  /* 0x0000000000187202 */ /* 0x000fe20000000f00 */
[----:B------:R-:W-:-:S12]  /*0160*/  UIADD3 UR7, UPT, UPT, -UR4, URZ, URZ ;  /* 0x000000ff04077290 */ /* 0x000fd8000fffe1ff */
.L_x_2:
[----:B------:R-:W0:Y:S02]  /*0170*/  LDC.64 R16, c[0x0][0x380] ;  /* 0x0000e000ff107b82 */ /* 0x000e240000000a00 */
[----:B0-----:R-:W-:-:S05]  /*0180*/  IMAD.WIDE R16, R24, 0x4, R16 ;  /* 0x0000000418107825 */ /* 0x001fca00078e0210 */
[----:B------:R0:W2:Y:S01]  /*0190*/  LDG.E R27, desc[UR8][R16.64] ;  /* 0x00000008101b7981 */ /* 0x0000a2000c1e1900 */
[----:B------:R-:W-:-:S04]  /*01a0*/  IMAD.WIDE R18, R25, 0x4, R16 ;  /* 0x0000000419127825 */ /* 0x000fc800078e0210 */
[C---:B------:R-:W-:Y:S02]  /*01b0*/  IMAD.WIDE R20, R25.reuse, 0x4, R18 ;  /* 0x0000000419147825 */ /* 0x040fe400078e0212 */
[----:B------:R-:W2:Y:S02]  /*01c0*/  LDG.E R18, desc[UR8][R18.64] ;  /* 0x0000000812127981 */ /* 0x000ea4000c1e1900 */
[C---:B------:R-:W-:Y:S02]  /*01d0*/  IMAD.WIDE R2, R25.reuse, 0x4, R20 ;  /* 0x0000000419027825 */ /* 0x040fe400078e0214 */
[----:B------:R-:W3:Y:S02]  /*01e0*/  LDG.E R20, desc[UR8][R20.64] ;  /* 0x0000000814147981 */ /* 0x000ee4000c1e1900 */
[C---:B------:R-:W-:Y:S02]  /*01f0*/  IMAD.WIDE R4, R25.reuse, 0x4, R2 ;  /* 0x0000000419047825 */ /* 0x040fe400078e0202 */
[----:B------:R1:W3:Y:S02]  /*0200*/  LDG.E R19, desc[UR8][R2.64] ;  /* 0x0000000802137981 */ /* 0x0002e4000c1e1900 */
[----:B------:R-:W-:-:S02]  /*0210*/  IMAD.WIDE R6, R25, 0x4, R4 ;  /* 0x0000000419067825 */ /* 0x000fc400078e0204 */
[----:B------:R-:W4:Y:S02]  /*0220*/  LDG.E R4, desc[UR8][R4.64] ;  /* 0x0000000804047981 */ /* 0x000f24000c1e1900 */
[----:B------:R-:W-:-:S04]  /*0230*/  IMAD.WIDE R8, R25, 0x4, R6 ;  /* 0x0000000419087825 */ /* 0x000fc800078e0206 */
[C---:B------:R-:W-:Y:S01]  /*0240*/  IMAD.WIDE R10, R25.reuse, 0x4, R8 ;  /* 0x00000004190a7825 */ /* 0x040fe200078e0208 */
[----:B------:R5:W4:Y:S04]  /*0250*/  LDG.E R5, desc[UR8][R6.64] ;  /* 0x0000000806057981 */ /* 0x000b28000c1e1900 */
[----:B------:R-:W4:Y:S01]  /*0260*/  LDG.E R8, desc[UR8][R8.64] ;  /* 0x0000000808087981 */ /* 0x000f22000c1e1900 */
[----:B------:R-:W-:-:S03]  /*0270*/  IMAD.WIDE R12, R25, 0x4, R10 ;  /* 0x00000004190c7825 */ /* 0x000fc600078e020a */
[----:B------:R-:W4:Y:S01]  /*0280*/  LDG.E R11, desc[UR8][R10.64] ;  /* 0x000000080a0b7981 */ /* 0x000f22000c1e1900 */
[----:B------:R-:W-:-:S03]  /*0290*/  IMAD.WIDE R14, R25, 0x4, R12 ;  /* 0x00000004190e7825 */ /* 0x000fc600078e020c */
[----:B------:R-:W4:Y:S01]  /*02a0*/  LDG.E R12, desc[UR8][R12.64] ;  /* 0x000000080c0c7981 */ /* 0x000f22000c1e1900 */
[----:B0-----:R-:W-:-:S03]  /*02b0*/  IMAD.WIDE R16, R25, 0x4, R14 ;  /* 0x0000000419107825 */ /* 0x001fc600078e020e */
[----:B------:R-:W4:Y:S01]  /*02c0*/  LDG.E R15, desc[UR8][R14.64] ;  /* 0x000000080e0f7981 */ /* 0x000f22000c1e1900 */
[----:B------:R-:W-:-:S03]  /*02d0*/  IMAD.WIDE R22, R25, 0x4, R16 ;  /* 0x0000000419167825 */ /* 0x000fc600078e0210 */
[----:B------:R-:W4:Y:S01]  /*02e0*/  LDG.E R16, desc[UR8][R16.64] ;  /* 0x0000000810107981 */ /* 0x000f22000c1e1900 */
[----:B------:R-:W-:-:S03]  /*02f0*/  IMAD.WIDE R28, R25, 0x4, R22 ;  /* 0x00000004191c7825 */ /* 0x000fc600078e0216 */
[----:B------:R-:W4:Y:S01]  /*0300*/  LDG.E R23, desc[UR8][R22.64] ;  /* 0x0000000816177981 */ /* 0x000f22000c1e1900 */
[----:B-1----:R-:W-:-:S03]  /*0310*/  IMAD.WIDE R2, R25, 0x4, R28 ;  /* 0x0000000419027825 */ /* 0x002fc600078e021c */
[----:B------:R-:W4:Y:S01]  /*0320*/  LDG.E R28, desc[UR8][R28.64] ;  /* 0x000000081c1c7981 */ /* 0x000f22000c1e1900 */
[----:B-----5:R-:W-:-:S03]  /*0330*/  IMAD.WIDE R6, R25, 0x4, R2 ;  /* 0x0000000419067825 */ /* 0x020fc600078e0202 */
[----:B------:R0:W5:Y:S02]  /*0340*/  LDG.E R21, desc[UR8][R2.64] ;  /* 0x0000000802157981 */ /* 0x000164000c1e1900 */
[----:B0-----:R-:W-:Y:S02]  /*0350*/  IMAD.WIDE R2, R25, 0x4, R6 ;  /* 0x0000000419027825 */ /* 0x001fe400078e0206 */
[----:B------:R-:W5:Y:S04]  /*0360*/  LDG.E R7, desc[UR8][R6.64] ;  /* 0x0000000806077981 */ /* 0x000f68000c1e1900 */
[----:B------:R-:W5:Y:S01]  /*0370*/  LDG.E R9, desc[UR8][R2.64] ;  /* 0x0000000802097981 */ /* 0x000f62000c1e1900 */
[----:B------:R-:W-:-:S04]  /*0380*/  UIADD3 UR7, UPT, UPT, UR7, 0x10, URZ ;  /* 0x0000001007077890 */ /* 0x000fc8000fffe0ff */
[----:B------:R-:W-:Y:S01]  /*0390*/  UISETP.NE.AND UP1, UPT, UR7, URZ, UPT ;  /* 0x000000ff0700728c */ /* 0x000fe2000bf25270 */
[----:B------:R-:W-:Y:S02]  /*03a0*/  LEA R24, R25, R24, 0x4 ;  /* 0x0000001819187211 */ /* 0x000fe400078e20ff */
[----:B--2---:R-:W-:-:S04]  /*03b0*/  IADD3 R18, PT, PT, R18, R27, R26 ;  /* 0x0000001b12127210 */ /* 0x004fc80007ffe01a */
[----:B---3--:R-:W-:-:S04]  /*03c0*/  IADD3 R18, PT, PT, R19, R20, R18 ;  /* 0x0000001413127210 */ /* 0x008fc80007ffe012 */
[----:B----4-:R-:W-:-:S04]  /*03d0*/  IADD3 R4, PT, PT, R5, R4, R18 ;  /* 0x0000000405047210 */ /* 0x010fc80007ffe012 */
[----:B------:R-:W-:-:S04]  /*03e0*/  IADD3 R4, PT, PT, R11, R8, R4 ;  /* 0x000000080b047210 */ /* 0x000fc80007ffe004 */
[----:B------:R-:W-:-:S04]  /*03f0*/  IADD3 R4, PT, PT, R15, R12, R4 ;  /* 0x0000000c0f047210 */ /* 0x000fc80007ffe004 */
[----:B------:R-:W-:-:S04]  /*0400*/  IADD3 R4, PT, PT, R23, R16, R4 ;  /* 0x0000001017047210 */ /* 0x000fc80007ffe004 */
[----:B-----5:R-:W-:-:S04]  /*0410*/  IADD3 R4, PT, PT, R21, R28, R4 ;  /* 0x0000001c15047210 */ /* 0x020fc80007ffe004 */
[----:B------:R-:W-:Y:S01]  /*0420*/  IADD3 R26, PT, PT, R9, R7, R4 ;  /* 0x00000007091a7210 */ /* 0x000fe20007ffe004 */
[----:B------:R-:W-:Y:S06]  /*0430*/  BRA.U UP1, `(.L_x_2) ;  /* 0xfffffffd014c7547 */ /* 0x000fec000b83ffff */
.L_x_1:
[----:B------:R-:W-:Y:S05]  /*0440*/  BRA.U !UP0, `(.L_x_0) ;  /* 0x0000000108e07547 */ /* 0x000fea000b800000 */
[----:B------:R-:W-:Y:S02]  /*0450*/  UISETP.GE.U32.AND UP0, UPT, UR6, 0x8, UPT ;  /* 0x000000080600788c */ /* 0x000fe4000bf06070 */
[----:B------:R-:W-:-:S04]  /*0460*/  ULOP3.LUT UR7, UR5, 0x7, URZ, 0xc0, !UPT ;  /* 0x0000000705077892 */ /* 0x000fc8000f8ec0ff */
[----:B------:R-:W-:-:S03]  /*0470*/  UISETP.NE.AND UP1, UPT, UR7, URZ, UPT ;  /* 0x000000ff0700728c */ /* 0x000fc6000bf25270 */
[----:B------:R-:W-:Y:S08]  /*0480*/  BRA.U !UP0, `(.L_x_3) ;  /* 0x00000001085c7547 */ /* 0x000ff0000b800000 */
[----:B------:R-:W0:Y:S01]  /*0490*/  LDC.64 R6, c[0x0][0x380] ;  /* 0x0000e000ff067b82 */ /* 0x000e220000000a00 */
[----:B------:R-:W-:-:S04]  /*04a0*/  IMAD R3, R25, UR4, R0 ;  /* 0x0000000419037c24 */ /* 0x000fc8000f8e0200 */
[----:B0-----:R-:W-:-:S04]  /*04b0*/  IMAD.WIDE R6, R3, 0x4, R6 ;  /* 0x0000000403067825 */ /* 0x001fc800078e0206 */
[C---:B------:R-:W-:Y:S02]  /*04c0*/  IMAD.WIDE R8, R25.reuse, 0x4, R6 ;  /* 0x0000000419087825 */ /* 0x040fe400078e0206 */
[----:B------:R-:W2:Y:S02]  /*04d0*/  LDG.E R7, desc[UR8][R6.64] ;  /* 0x0000000806077981 */ /* 0x000ea4000c1e1900 */
[C---:B------:R-:W-:Y:S02]  /*04e0*/  IMAD.WIDE R10, R25.reuse, 0x4, R8 ;  /* 0x00000004190a7825 */ /* 0x040fe400078e0208 */
[----:B------:R-:W2:Y:S02]  /*04f0*/  LDG.E R8, desc[UR8][R8.64] ;  /* 0x0000000808087981 */ /* 0x000ea4000c1e1900 */
[C---:B------:R-:W-:Y:S02]  /*0500*/  IMAD.WIDE R12, R25.reuse, 0x4, R10 ;  /* 0x00000004190c7825 */ /* 0x040fe400078e020a */
[----:B------:R-:W3:Y:S02]  /*0510*/  LDG.E R11, desc[UR8][R10.64] ;  /* 0x000000080a0b7981 */ /* 0x000ee4000c1e1900 */
[----:B------:R-:W-:-:S02]  /*0520*/  IMAD.WIDE R14, R25, 0x4, R12 ;  /* 0x00000004190e7825 */ /* 0x000fc400078e020c */
[----:B------:R-:W3:Y:S02]  /*0530*/  LDG.E R12, desc[UR8][R12.64] ;  /* 0x000000080c0c7981 */ /* 0x000ee4000c1e1900 */
[C---:B------:R-:W-:Y:S02]  /*0540*/  IMAD.WIDE R2, R25.reuse, 0x4, R14 ;  /* 0x0000000419027825 */ /* 0x040fe400078e020e */
[----:B------:R-:W4:Y:S02]  /*0550*/  LDG.E R15, desc[UR8][R14.64] ;  /* 0x000000080e0f7981 */ /* 0x000f24000c1e1900 */
[C---:B------:R-:W-:Y:S02]  /*0560*/  IMAD.WIDE R4, R25.reuse, 0x4, R2 ;  /* 0x0000000419047825 */ /* 0x040fe400078e0202 */
[----:B------:R-:W4:Y:S02]  /*0570*/  LDG.E R2, desc[UR8][R2.64] ;  /* 0x0000000802027981 */ /* 0x000f24000c1e1900 */
[----:B------:R-:W-:-:S02]  /*0580*/  IMAD.WIDE R16, R25, 0x4, R4 ;  /* 0x0000000419107825 */ /* 0x000fc400078e0204 */
[----:B------:R-:W5:Y:S04]  /*0590*/  LDG.E R5, desc[UR8][R4.64] ;  /* 0x0000000804057981 */ /* 0x000f68000c1e1900 */
[----:B------:R-:W5:Y:S01]  /*05a0*/  LDG.E R16, desc[UR8][R16.64] ;  /* 0x0000000810107981 */ /* 0x000f62000c1e1900 */
[----:B------:R-:W-:Y:S01]  /*05b0*/  UIADD3 UR4, UPT, UPT, UR4, 0x8, URZ ;  /* 0x0000000804047890 */ /* 0x000fe2000fffe0ff */
[----:B--2---:R-:W-:-:S04]  /*05c0*/  IADD3 R26, PT, PT, R8, R7, R26 ;  /* 0x00000007081a7210 */ /* 0x004fc80007ffe01a */
[----:B---3--:R-:W-:-:S04]  /*05d0*/  IADD3 R26, PT, PT, R12, R11, R26 ;  /* 0x0000000b0c1a7210 */ /* 0x008fc80007ffe01a */
[----:B----4-:R-:W-:-:S04]  /*05e0*/  IADD3 R26, PT, PT, R2, R15, R26 ;  /* 0x0000000f021a7210 */ /* 0x010fc80007ffe01a */
[----:B-----5:R-:W-:-:S07]  /*05f0*/  IADD3 R26, PT, PT, R16, R5, R26 ;  /* 0x00000005101a7210 */ /* 0x020fce0007ffe01a */
.L_x_3:
        /* <DEDUP_REMOVED lines=12> */
[----:B------:R-:W-:Y:S02]  /*06c0*/  IMAD.WIDE R8, R25, 0x4, R6 ;  /* 0x0000000419087825 */ /* 0x000fe400078e0206 */
[----:B------:R-:W3:Y:S04]  /*06d0*/  LDG.E R7, desc[UR8][R6.64] ;  /* 0x0000000806077981 */ /* 0x000ee8000c1e1900 */
[----:B------:R-:W3:Y:S01]  /*06e0*/  LDG.E R8, desc[UR8][R8.64] ;  /* 0x0000000808087981 */ /* 0x000ee2000c1e1900 */
[----:B------:R-:W-:Y:S01]  /*06f0*/  UIADD3 UR4, UPT, UPT, UR4, 0x4, URZ ;  /* 0x0000000404047890 */ /* 0x000fe2000fffe0ff */
[----:B--2---:R-:W-:-:S04]  /*0700*/  IADD3 R26, PT, PT, R4, R3, R26 ;  /* 0x00000003041a7210 */ /* 0x004fc80007ffe01a */
[----:B---3--:R-:W-:-:S07]  /*0710*/  IADD3 R26, PT, PT, R8, R7, R26 ;  /* 0x00000007081a7210 */ /* 0x008fce0007ffe01a */
.L_x_4:
[----:B------:R-:W-:Y:S05]  /*0720*/  BRA.U !UP1, `(.L_x_0) ;  /* 0x0000000109287547 */ /* 0x000fea000b800000 */
[----:B------:R-:W0:Y:S01]  /*0730*/  LDC.64 R4, c[0x0][0x380] ;  /* 0x0000e000ff047b82 */ /* 0x000e220000000a00 */
[----:B------:R-:W-:Y:S01]  /*0740*/  IMAD R6, R25, UR4, R0 ;  /* 0x0000000419067c24 */ /* 0x000fe2000f8e0200 */
[----:B------:R-:W-:-:S12]  /*0750*/  UIADD3 UR5, UPT, UPT, -UR5, URZ, URZ ;  /* 0x000000ff05057290 */ /* 0x000fd8000fffe1ff */
.L_x_5:
[----:B0-----:R-:W-:-:S06]  /*0760*/  IMAD.WIDE R2, R6, 0x4, R4 ;  /* 0x0000000406027825 */ /* 0x001fcc00078e0204 */
[----:B------:R-:W2:Y:S01]  /*0770*/  LDG.E R3, desc[UR8][R2.64] ;  /* 0x0000000802037981 */ /* 0x000ea2000c1e1900 */
[----:B------:R-:W-:Y:S01]  /*0780*/  UIADD3 UR5, UPT, UPT, UR5, 0x1, URZ ;  /* 0x0000000105057890 */ /* 0x000fe2000fffe0ff */
[----:B------:R-:W-:-:S03]  /*0790*/  IADD3 R6, PT, PT, R6, R25, RZ ;  /* 0x0000001906067210 */ /* 0x000fc60007ffe0ff */
[----:B------:R-:W-:Y:S01]  /*07a0*/  UISETP.NE.AND UP0, UPT, UR5, URZ, UPT ;  /* 0x000000ff0500728c */ /* 0x000fe2000bf05270 */
[----:B--2---:R-:W-:-:S08]  /*07b0*/  IADD3 R26, PT, PT, R3, R26, RZ ;  /* 0x0000001a031a7210 */ /* 0x004fd00007ffe0ff */
[----:B------:R-:W-:Y:S05]  /*07c0*/  BRA.U UP0, `(.L_x_5) ;  /* 0xfffffffd00e47547 */ /* 0x000fea000b83ffff */
.L_x_0:
[----:B------:R-:W0:Y:S02]  /*07d0*/  LDC.64 R2, c[0x0][0x388] ;  /* 0x0000e200ff027b82 */ /* 0x000e240000000a00 */
[----:B0-----:R-:W-:-:S05]  /*07e0*/  IMAD.WIDE R2, R0, 0x4, R2 ;  /* 0x0000000400027825 */ /* 0x001fca00078e0202 */
[----:B------:R-:W-:Y:S01]  /*07f0*/  STG.E desc[UR8][R2.64], R26 ;  /* 0x0000001a02007986 */ /* 0x000fe2000c101908 */
[----:B------:R-:W-:Y:S05]  /*0800*/  EXIT ;  /* 0x000000000000794d */ /* 0x000fea0003800000 */
.L_x_6:
[----:B------:R-:W-:-:S00]  /*0810*/  BRA `(.L_x_6) ;  /* 0xfffffffc00fc7947 */ /* 0x000fc0000383ffff */
[----:B------:R-:W-:-:S00]  /*0820*/  NOP ;  /* 0x0000000000007918 */ /* 0x000fc00000000000 */
        /* <DEDUP_REMOVED lines=13> */
.L_x_31:


//--------------------- .text._Z26histogram_optimized_kernelPKiPiii --------------------------
	.section	.text._Z26histogram_optimized_kernelPKiPiii,"ax",@progbits
	.align	128
        .global         _Z26histogram_optimized_kernelPKiPiii
        .type           _Z26histogram_optimized_kernelPKiPiii,@function
        .size           _Z26histogram_optimized_kernelPKiPiii,(.L_x_32 - _Z26histogram_optimized_kernelPKiPiii)
        .other          _Z26histogram_optimized_kernelPKiPiii,@"STO_CUDA_ENTRY STV_DEFAULT"
_Z26histogram_optimized_kernelPKiPiii:
.text._Z26histogram_optimized_kernelPKiPiii:
[----:B------:R-:W-:Y:S01]  /*0000*/  LDC R1, c[0x0][0x37c] ;  /* 0x0000df00ff017b82 */ /* 0x000fe20000000800 */
[----:B------:R-:W0:Y:S07]  /*0010*/  S2R R4, SR_TID.X ;  /* 0x0000000000047919 */ /* 0x000e2e0000002100 */
[----:B------:R-:W1:Y:S01]  /*0020*/  LDC R2, c[0x0][0x394] ;  /* 0x0000e500ff027b82 */ /* 0x000e620000000800 */
[----:B------:R-:W2:Y:S01]  /*0030*/  LDCU UR9, c[0x0][0x360] ;  /* 0x00006c00ff0977ac */ /* 0x000ea20008000800 */
[----:B------:R-:W-:Y:S01]  /*0040*/  BSSY.RECONVERGENT B0, `(.L_x_7) ;  /* 0x000005d000007945 */ /* 0x000fe20003800200 */
[----:B0-----:R-:W-:-:S02]  /*0050*/  LOP3.LUT R0, R4, 0x1f, RZ, 0xc0, !PT ;  /* 0x0000001f04007812 */ /* 0x001fc400078ec0ff */
[----:B------:R-:W-:Y:S02]  /*0060*/  SHF.R.U32.HI R5, RZ, 0x5, R4 ;  /* 0x00000005ff057819 */ /* 0x000fe40000011604 */
[----:B-1----:R-:W-:-:S13]  /*0070*/  ISETP.GE.AND P0, PT, R0, R2, PT ;  /* 0x000000020000720c */ /* 0x002fda0003f06270 */
[----:B--2---:R-:W-:Y:S05]  /*0080*/  @P0 BRA `(.L_x_8) ;  /* 0x0000000400600947 */ /* 0x004fea0003800000 */
[----:B------:R-:W-:Y:S01]  /*0090*/  LOP3.LUT R3, RZ, R0, RZ, 0x33, !PT ;  /* 0x00000000ff037212 */ /* 0x000fe200078e33ff */
[----:B------:R-:W-:Y:S04]  /*00a0*/  BSSY.RECONVERGENT B1, `(.L_x_9) ;  /* 0x0000024000017945 */ /* 0x000fe80003800200 */
[----:B------:R-:W-:-:S05]  /*00b0*/  IMAD.IADD R3, R3, 0x1, R2 ;  /* 0x0000000103037824 */ /* 0x000fca00078e0202 */
[C---:B------:R-:W-:Y:S02]  /*00c0*/  ISETP.GE.U32.AND P0, PT, R3.reuse, 0x1e0, PT ;  /* 0x000001e00300780c */ /* 0x040fe40003f06070 */
[----:B------:R-:W-:Y:S01]  /*00d0*/  LEA.HI R9, R3, 0x1, RZ, 0x1b ;  /* 0x0000000103097811 */ /* 0x000fe200078fd8ff */
[----:B------:R-:W-:-:S03]  /*00e0*/  IMAD.MOV.U32 R3, RZ, RZ, R0 ;  /* 0x000000ffff037224 */ /* 0x000fc600078e0000 */
[----:B------:R-:W-:-:S04]  /*00f0*/  LOP3.LUT R10, R9, 0xf, RZ, 0xc0, !PT ;  /* 0x0000000f090a7812 */ /* 0x000fc800078ec0ff */
[----:B------:R-:W-:-:S03]  /*0100*/  ISETP.NE.AND P1, PT, R10, RZ, PT ;  /* 0x000000ff0a00720c */ /* 0x000fc60003f25270 */
[----:B------:R-:W-:Y:S10]  /*0110*/  @!P0 BRA `(.L_x_10) ;  /* 0x0000000000708947 */ /* 0x000ff40003800000 */
[----:B------:R-:W0:Y:S01]  /*0120*/  S2R R8, SR_CgaCtaId ;  /* 0x0000000000087919 */ /* 0x000e220000008800 */
[----:B------:R-:W-:Y:S01]  /*0130*/  MOV R3, 0x400 ;  /* 0x0000040000037802 */ /* 0x000fe20000000f00 */
[----:B------:R-:W-:Y:S01]  /*0140*/  IMAD.MOV.U32 R6, RZ, RZ, RZ ;  /* 0x000000ffff067224 */ /* 0x000fe200078e00ff */
[----:B------:R-:W-:Y:S02]  /*0150*/  LOP3.LUT R11, R9, 0xffffff0, RZ, 0xc0, !PT ;  /* 0x0ffffff0090b7812 */ /* 0x000fe400078ec0ff */
[----:B0-----:R-:W-:Y:S01]  /*0160*/  LEA R8, R8, R3, 0x18 ;  /* 0x0000000308087211 */ /* 0x001fe200078ec0ff */
[----:B------:R-:W-:-:S07]  /*0170*/  IMAD.MOV.U32 R3, RZ, RZ, R0 ;  /* 0x000000ffff037224 */ /* 0x000fce00078e0000 */
.L_x_11:
[----:B0-----:R-:W-:Y:S01]  /*0180*/  IMAD R7, R5, R2, R3 ;  /* 0x0000000205077224 */ /* 0x001fe200078e0203 */
[----:B------:R-:W-:Y:S01]  /*0190*/  IADD3 R6, PT, PT, R6, 0x10, RZ ;  /* 0x0000001006067810 */ /* 0x000fe20007ffe0ff */
[----:B------:R-:W-:Y:S02]  /*01a0*/  VIADD R3, R3, 0x200 ;  /* 0x0000020003037836 */ /* 0x000fe40000000000 */
[----:B------:R-:W-:Y:S01]  /*01b0*/  IMAD R7, R7, 0x4, R8 ;  /* 0x0000000407077824 */ /* 0x000fe200078e0208 */
[----:B------:R-:W-:-:S04]  /*01c0*/  ISETP.NE.AND P0, PT, R6, R11, PT ;  /* 0x0000000b0600720c */ /* 0x000fc80003f05270 */
[----:B------:R0:W-:Y:S04]  /*01d0*/  STS [R7], RZ ;  /* 0x000000ff07007388 */ /* 0x0001e80000000800 */
[----:B------:R0:W-:Y:S04]  /*01e0*/  STS [R7+0x80], RZ ;  /* 0x000080ff07007388 */ /* 0x0001e80000000800 */
        /* <DEDUP_REMOVED lines=13> */
[----:B------:R0:W-:Y:S01]  /*02c0*/  STS [R7+0x780], RZ ;  /* 0x000780ff07007388 */ /* 0x0001e20000000800 */
[----:B------:R-:W-:Y:S05]  /*02d0*/  @P0 BRA `(.L_x_11) ;  /* 0xfffffffc00a80947 */ /* 0x000fea000383ffff */
.L_x_10:
[----:B------:R-:W-:Y:S05]  /*02e0*/  BSYNC.RECONVERGENT B1 ;  /* 0x0000000000017941 */ /* 0x000fea0003800200 */
.L_x_9:
[----:B------:R-:W-:Y:S05]  /*02f0*/  @!P1 BRA `(.L_x_8) ;  /* 0x0000000000c49947 */ /* 0x000fea0003800000 */
[----:B------:R-:W-:Y:S01]  /*0300*/  ISETP.GE.U32.AND P0, PT, R10, 0x8, PT ;  /* 0x000000080a00780c */ /* 0x000fe20003f06070 */
[----:B------:R-:W-:Y:S01]  /*0310*/  BSSY.RECONVERGENT B1, `(.L_x_12) ;  /* 0x0000012000017945 */ /* 0x000fe20003800200 */
[----:B0-----:R-:W-:-:S04]  /*0320*/  LOP3.LUT R7, R9, 0x7, RZ, 0xc0, !PT ;  /* 0x0000000709077812 */ /* 0x001fc800078ec0ff */
[----:B------:R-:W-:-:S07]  /*0330*/  ISETP.NE.AND P1, PT, R7, RZ, PT ;  /* 0x000000ff0700720c */ /* 0x000fce0003f25270 */
[----:B------:R-:W-:Y:S06]  /*0340*/  @!P0 BRA `(.L_x_13) ;  /* 0x0000000000388947 */ /* 0x000fec0003800000 */
[----:B------:R-:W0:Y:S01]  /*0350*/  S2UR UR5, SR_CgaCtaId ;  /* 0x00000000000579c3 */ /* 0x000e220000008800 */
[----:B------:R-:W-:Y:S01]  /*0360*/  UMOV UR4, 0x400 ;  /* 0x0000040000047882 */ /* 0x000fe20000000000 */
[----:B------:R-:W-:Y:S02]  /*0370*/  IMAD R6, R5, R2, R3 ;  /* 0x0000000205067224 */ /* 0x000fe400078e0203 */
[----:B------:R-:W-:Y:S01]  /*0380*/  VIADD R3, R3, 0x100 ;  /* 0x0000010003037836 */ /* 0x000fe20000000000 */
[----:B0-----:R-:W-:-:S06]  /*0390*/  ULEA UR4, UR5, UR4, 0x18 ;  /* 0x0000000405047291 */ /* 0x001fcc000f8ec0ff */
[----:B------:R-:W-:-:S05]  /*03a0*/  LEA R6, R6, UR4, 0x2 ;  /* 0x0000000406067c11 */ /* 0x000fca000f8e10ff */
[----:B------:R0:W-:Y:S04]  /*03b0*/  STS [R6], RZ ;  /* 0x000000ff06007388 */ /* 0x0001e80000000800 */
[----:B------:R0:W-:Y:S04]  /*03c0*/  STS [R6+0x80], RZ ;  /* 0x000080ff06007388 */ /* 0x0001e80000000800 */
[----:B------:R0:W-:Y:S04]  /*03d0*/  STS [R6+0x100], RZ ;  /* 0x000100ff06007388 */ /* 0x0001e80000000800 */
[----:B------:R0:W-:Y:S04]  /*03e0*/  STS [R6+0x180], RZ ;  /* 0x000180ff06007388 */ /* 0x0001e80000000800 */
[----:B------:R0:W-:Y:S04]  /*03f0*/  STS [R6+0x200], RZ ;  /* 0x000200ff06007388 */ /* 0x0001e80000000800 */
[----:B------:R0:W-:Y:S04]  /*0400*/  STS [R6+0x280], RZ ;  /* 0x000280ff06007388 */ /* 0x0001e80000000800 */
[----:B------:R0:W-:Y:S04]  /*0410*/  STS [R6+0x300], RZ ;  /* 0x000300ff06007388 */ /* 0x0001e80000000800 */
[----:B------:R0:W-:Y:S02]  /*0420*/  STS [R6+0x380], RZ ;  /* 0x000380ff06007388 */ /* 0x0001e40000000800 */
.L_x_13:
[----:B------:R-:W-:Y:S05]  /*0430*/  BSYNC.RECONVERGENT B1 ;  /* 0x0000000000017941 */ /* 0x000fea0003800200 */
.L_x_12:
[----:B------:R-:W-:Y:S05]  /*0440*/  @!P1 BRA `(.L_x_8) ;  /* 0x0000000000709947 */ /* 0x000fea0003800000 */
[----:B------:R-:W-:Y:S01]  /*0450*/  ISETP.GE.U32.AND P0, PT, R7, 0x4, PT ;  /* 0x000000040700780c */ /* 0x000fe20003f06070 */
[----:B------:R-:W-:Y:S01]  /*0460*/  BSSY.RECONVERGENT B1, `(.L_x_14) ;  /* 0x000000e000017945 */ /* 0x000fe20003800200 */
[----:B------:R-:W-:-:S04]  /*0470*/  LOP3.LUT R9, R9, 0x3, RZ, 0xc0, !PT ;  /* 0x0000000309097812 */ /* 0x000fc800078ec0ff */
[----:B------:R-:W-:-:S07]  /*0480*/  ISETP.NE.AND P1, PT, R9, RZ, PT ;  /* 0x000000ff0900720c */ /* 0x000fce0003f25270 */
[----:B------:R-:W-:Y:S06]  /*0490*/  @!P0 BRA `(.L_x_15) ;  /* 0x0000000000288947 */ /* 0x000fec0003800000 */
[----:B------:R-:W1:Y:S01]  /*04a0*/  S2UR UR5, SR_CgaCtaId ;  /* 0x00000000000579c3 */ /* 0x000e620000008800 */
[----:B------:R-:W-:Y:S01]  /*04b0*/  UMOV UR4, 0x400 ;  /* 0x0000040000047882 */ /* 0x000fe20000000000 */
[----:B0-----:R-:W-:Y:S02]  /*04c0*/  IMAD R6, R5, R2, R3 ;  /* 0x0000000205067224 */ /* 0x001fe400078e0203 */
[----:B------:R-:W-:Y:S01]  /*04d0*/  VIADD R3, R3, 0x80 ;  /* 0x0000008003037836 */ /* 0x000fe20000000000 */
[----:B-1----:R-:W-:-:S06]  /*04e0*/  ULEA UR4, UR5, UR4, 0x18 ;  /* 0x0000000405047291 */ /* 0x002fcc000f8ec0ff */
[----:B------:R-:W-:-:S05]  /*04f0*/  LEA R6, R6, UR4, 0x2 ;  /* 0x0000000406067c11 */ /* 0x000fca000f8e10ff */
[----:B------:R1:W-:Y:S04]  /*0500*/  STS [R6], RZ ;  /* 0x000000ff06007388 */ /* 0x0003e80000000800 */
[----:B------:R1:W-:Y:S04]  /*0510*/  STS [R6+0x80], RZ ;  /* 0x000080ff06007388 */ /* 0x0003e80000000800 */
[----:B------:R1:W-:Y:S04]  /*0520*/  STS [R6+0x100], RZ ;  /* 0x000100ff06007388 */ /* 0x0003e80000000800 */
[----:B------:R1:W-:Y:S02]  /*0530*/  STS [R6+0x180], RZ ;  /* 0x000180ff06007388 */ /* 0x0003e40000000800 */
.L_x_15:
[----:B------:R-:W-:Y:S05]  /*0540*/  BSYNC.RECONVERGENT B1 ;  /* 0x0000000000017941 */ /* 0x000fea0003800200 */
.L_x_14:
[----:B------:R-:W-:Y:S05]  /*0550*/  @!P1 BRA `(.L_x_8) ;  /* 0x00000000002c9947 */ /* 0x000fea0003800000 */
[----:B------:R-:W2:Y:S01]  /*0560*/  S2R R8, SR_CgaCtaId ;  /* 0x0000000000087919 */ /* 0x000ea20000008800 */
[----:B------:R-:W-:Y:S01]  /*0570*/  MOV R7, 0x400 ;  /* 0x0000040000077802 */ /* 0x000fe20000000f00 */
[----:B01----:R-:W-:-:S03]  /*0580*/  IMAD.MOV.U32 R6, RZ, RZ, RZ ;  /* 0x000000ffff067224 */ /* 0x003fc600078e00ff */
[----:B--2---:R-:W-:-:S07]  /*0590*/  LEA R7, R8, R7, 0x18 ;  /* 0x0000000708077211 */ /* 0x004fce00078ec0ff */
.L_x_16:
[----:B------:R-:W-:Y:S01]  /*05a0*/  IMAD R8, R5, R2, R3 ;  /* 0x0000000205087224 */ /* 0x000fe200078e0203 */
[----:B------:R-:W-:Y:S01]  /*05b0*/  IADD3 R6, PT, PT, R6, 0x1, RZ ;  /* 0x0000000106067810 */ /* 0x000fe20007ffe0ff */
[----:B------:R-:W-:Y:S02]  /*05c0*/  VIADD R3, R3, 0x20 ;  /* 0x0000002003037836 */ /* 0x000fe40000000000 */
[----:B------:R-:W-:Y:S01]  /*05d0*/  IMAD R8, R8, 0x4, R7 ;  /* 0x0000000408087824 */ /* 0x000fe200078e0207 */
[----:B------:R-:W-:-:S04]  /*05e0*/  ISETP.NE.AND P0, PT, R6, R9, PT ;  /* 0x000000090600720c */ /* 0x000fc80003f05270 */
[----:B------:R2:W-:Y:S09]  /*05f0*/  STS [R8], RZ ;  /* 0x000000ff08007388 */ /* 0x0005f20000000800 */
[----:B--2---:R-:W-:Y:S05]  /*0600*/  @P0 BRA `(.L_x_16) ;  /* 0xfffffffc00e40947 */ /* 0x004fea000383ffff */
.L_x_8:
[----:B------:R-:W-:Y:S05]  /*0610*/  BSYNC.RECONVERGENT B0 ;  /* 0x0000000000007941 */ /* 0x000fea0003800200 */
.L_x_7:
[----:B0-----:R-:W0:Y:S01]  /*0620*/  S2R R7, SR_CTAID.X ;  /* 0x0000000000077919 */ /* 0x001e220000002500 */
[----:B------:R-:W2:Y:S01]  /*0630*/  LDCU UR4, c[0x0][0x390] ;  /* 0x00007200ff0477ac */ /* 0x000ea20008000800 */
[----:B------:R-:W-:Y:S01]  /*0640*/  BSSY.RECONVERGENT B0, `(.L_x_17) ;  /* 0x0000054000007945 */ /* 0x000fe20003800200 */
[----:B------:R-:W-:Y:S01]  /*0650*/  IMAD.MOV.U32 R10, RZ, RZ, RZ ;  /* 0x000000ffff0a7224 */ /* 0x000fe200078e00ff */
[----:B------:R-:W3:Y:S01]  /*0660*/  LDCU.64 UR10, c[0x0][0x358] ;  /* 0x00006b00ff0a77ac */ /* 0x000ee20008000a00 */
[----:B------:R-:W-:Y:S01]  /*0670*/  IMAD.MOV.U32 R12, RZ, RZ, -0x1 ;  /* 0xffffffffff0c7424 */ /* 0x000fe200078e00ff */
[----:B------:R-:W4:Y:S01]  /*0680*/  LDCU UR7, c[0x0][0x394] ;  /* 0x00007280ff0777ac */ /* 0x000f220008000800 */
[----:B------:R-:W0:Y:S02]  /*0690*/  LDCU UR6, c[0x0][0x390] ;  /* 0x00007200ff0677ac */ /* 0x000e240008000800 */
[----:B0-----:R-:W-:Y:S01]  /*06a0*/  IMAD R8, R7, UR9, R4 ;  /* 0x0000000907087c24 */ /* 0x001fe2000f8e0204 */
[----:B------:R-:W-:Y:S04]  /*06b0*/  BAR.SYNC.DEFER_BLOCKING 0x0 ;  /* 0x0000000000007b1d */ /* 0x000fe80000010000 */
[----:B--2---:R-:W-:-:S13]  /*06c0*/  ISETP.GE.AND P0, PT, R8, UR4, PT ;  /* 0x0000000408007c0c */ /* 0x004fda000bf06270 */
[----:B---34-:R-:W-:Y:S05]  /*06d0*/  @P0 BRA `(.L_x_18) ;  /* 0x0000000400280947 */ /* 0x018fea0003800000 */
[----:B------:R-:W-:Y:S01]  /*06e0*/  IABS R12, R2 ;  /* 0x00000002000c7213 */ /* 0x000fe20000000000 */
[----:B------:R-:W0:Y:S03]  /*06f0*/  LDC R14, c[0x0][0x370] ;  /* 0x0000dc00ff0e7b82 */ /* 0x000e260000000800 */
[----:B------:R-:W2:Y:S08]  /*0700*/  I2F.RP R3, R12 ;  /* 0x0000000c00037306 */ /* 0x000eb00000209400 */
[----:B--2---:R-:W2:Y:S02]  /*0710*/  MUFU.RCP R3, R3 ;  /* 0x0000000300037308 */ /* 0x004ea40000001000 */
[----:B--2---:R-:W-:Y:S01]  /*0720*/  VIADD R10, R3, 0xffffffe ;  /* 0x0ffffffe030a7836 */ /* 0x004fe20000000000 */
[----:B------:R-:W-:-:S05]  /*0730*/  LOP3.LUT R3, R2, 0x400, RZ, 0x3c, !PT ;  /* 0x0000040002037812 */ /* 0x000fca00078e3cff */
[----:B------:R2:W3:Y:S01]  /*0740*/  F2I.FTZ.U32.TRUNC.NTZ R11, R10 ;  /* 0x0000000a000b7305 */ /* 0x0004e2000021f000 */
[----:B------:R-:W-:Y:S01]  /*0750*/  ISETP.GE.AND P1, PT, R3, RZ, PT ;  /* 0x000000ff0300720c */ /* 0x000fe20003f26270 */
[----:B--2---:R-:W-:Y:S01]  /*0760*/  IMAD.MOV.U32 R10, RZ, RZ, RZ ;  /* 0x000000ffff0a7224 */ /* 0x004fe200078e00ff */
[----:B---3--:R-:W-:-:S05]  /*0770*/  IADD3 R9, PT, PT, RZ, -R11, RZ ;  /* 0x8000000bff097210 */ /* 0x008fca0007ffe0ff */
[----:B------:R-:W-:-:S04]  /*0780*/  IMAD R9, R9, R12, RZ ;  /* 0x0000000c09097224 */ /* 0x000fc800078e02ff */
[----:B------:R-:W-:-:S06]  /*0790*/  IMAD.HI.U32 R11, R11, R9, R10 ;  /* 0x000000090b0b7227 */ /* 0x000fcc00078e000a */
[----:B-1----:R-:W-:-:S04]  /*07a0*/  IMAD.HI.U32 R6, R11, 0x400, RZ ;  /* 0x000004000b067827 */ /* 0x002fc800078e00ff */
[----:B------:R-:W-:-:S04]  /*07b0*/  IMAD.MOV R9, RZ, RZ, -R6 ;  /* 0x000000ffff097224 */ /* 0x000fc800078e0a06 */
[----:B------:R-:W-:-:S05]  /*07c0*/  IMAD R9, R12, R9, 0x400 ;  /* 0x000004000c097424 */ /* 0x000fca00078e0209 */
[----:B------:R-:W-:-:S13]  /*07d0*/  ISETP.GT.U32.AND P2, PT, R12, R9, PT ;  /* 0x000000090c00720c */ /* 0x000fda0003f44070 */
[----:B------:R-:W-:Y:S02]  /*07e0*/  @!P2 IMAD.IADD R9, R9, 0x1, -R12 ;  /* 0x000000010909a824 */ /* 0x000fe400078e0a0c */
[----:B------:R-:W-:Y:S01]  /*07f0*/  @!P2 VIADD R6, R6, 0x1 ;  /* 0x000000010606a836 */ /* 0x000fe20000000000 */
[----:B------:R-:W-:Y:S02]  /*0800*/  ISETP.NE.AND P2, PT, R2, RZ, PT ;  /* 0x000000ff0200720c */ /* 0x000fe40003f45270 */
[----:B------:R-:W-:-:S13]  /*0810*/  ISETP.GE.U32.AND P0, PT, R9, R12, PT ;  /* 0x0000000c0900720c */ /* 0x000fda0003f06070 */
[----:B------:R-:W-:-:S05]  /*0820*/  @P0 IADD3 R6, PT, PT, R6, 0x1, RZ ;  /* 0x0000000106060810 */ /* 0x000fca0007ffe0ff */
[----:B------:R-:W-:Y:S01]  /*0830*/  @!P1 IMAD.MOV R6, RZ, RZ, -R6 ;  /* 0x000000ffff069224 */ /* 0x000fe200078e0a06 */
[----:B------:R-:W-:Y:S02]  /*0840*/  @!P2 LOP3.LUT R6, RZ, R2, RZ, 0x33, !PT ;  /* 0x00000002ff06a212 */ /* 0x000fe400078e33ff */
[----:B------:R-:W1:Y:S02]  /*0850*/  LDC.64 R2, c[0x0][0x380] ;  /* 0x0000e000ff027b82 */ /* 0x000e640000000a00 */
[----:B------:R-:W-:-:S04]  /*0860*/  IABS R9, R6 ;  /* 0x0000000600097213 */ /* 0x000fc80000000000 */
[----:B------:R-:W2:Y:S08]  /*0870*/  I2F.RP R12, R9 ;  /* 0x00000009000c7306 */ /* 0x000eb00000209400 */
[----:B--2---:R-:W2:Y:S02]  /*0880*/  MUFU.RCP R12, R12 ;  /* 0x0000000c000c7308 */ /* 0x004ea40000001000 */
[----:B--2---:R-:W-:Y:S01]  /*0890*/  VIADD R13, R12, 0xffffffe ;  /* 0x0ffffffe0c0d7836 */ /* 0x004fe20000000000 */
[----:B------:R-:W-:-:S05]  /*08a0*/  MOV R12, 0xffffffff ;  /* 0xffffffff000c7802 */ /* 0x000fca0000000f00 */
[----:B------:R0:W2:Y:S02]  /*08b0*/  F2I.FTZ.U32.TRUNC.NTZ R11, R13 ;  /* 0x0000000d000b7305 */ /* 0x0000a4000021f000 */
[----:B0-----:R-:W-:Y:S02]  /*08c0*/  IMAD R13, R14, UR9, RZ ;  /* 0x000000090e0d7c24 */ /* 0x001fe4000f8e02ff */
[----:B--2---:R-:W-:-:S04]  /*08d0*/  IMAD.MOV R10, RZ, RZ, -R11 ;  /* 0x000000ffff0a7224 */ /* 0x004fc800078e0a0b */
[----:B------:R-:W-:Y:S02]  /*08e0*/  IMAD R15, R10, R9, RZ ;  /* 0x000000090a0f7224 */ /* 0x000fe400078e02ff */
[----:B------:R-:W-:-:S04]  /*08f0*/  IMAD.MOV.U32 R10, RZ, RZ, RZ ;  /* 0x000000ffff0a7224 */ /* 0x000fc800078e00ff */
[----:B-1----:R-:W-:-:S07]  /*0900*/  IMAD.HI.U32 R11, R11, R15, R10 ;  /* 0x0000000f0b0b7227 */ /* 0x002fce00078e000a */
.L_x_21:
[----:B0-----:R-:W-:-:S06]  /*0910*/  IMAD.WIDE R14, R8, 0x4, R2 ;  /* 0x00000004080e7825 */ /* 0x001fcc00078e0202 */
[----:B------:R-:W2:Y:S01]  /*0920*/  LDG.E R15, desc[UR10][R14.64] ;  /* 0x0000000a0e0f7981 */ /* 0x000ea2000c1e1900 */
[-C--:B------:R-:W-:Y:S01]  /*0930*/  IABS R16, R6.reuse ;  /* 0x0000000600107213 */ /* 0x080fe20000000000 */
[----:B------:R-:W-:Y:S01]  /*0940*/  IMAD.IADD R8, R13, 0x1, R8 ;  /* 0x000000010d087824 */ /* 0x000fe200078e0208 */
[----:B------:R-:W-:Y:S03]  /*0950*/  BSSY.RECONVERGENT B1, `(.L_x_19) ;  /* 0x0000020000017945 */ /* 0x000fe60003800200 */
[----:B------:R-:W-:Y:S01]  /*0960*/  IMAD.MOV R17, RZ, RZ, -R16 ;  /* 0x000000ffff117224 */ /* 0x000fe200078e0a10 */
[----:B--2---:R-:W-:Y:S02]  /*0970*/  IABS R18, R15 ;  /* 0x0000000f00127213 */ /* 0x004fe40000000000 */
[----:B------:R-:W-:-:S03]  /*0980*/  LOP3.LUT R15, R15, R6, RZ, 0x3c, !PT ;  /* 0x000000060f0f7212 */ /* 0x000fc600078e3cff */
[----:B------:R-:W-:Y:S01]  /*0990*/  IMAD.HI.U32 R16, R11, R18, RZ ;  /* 0x000000120b107227 */ /* 0x000fe200078e00ff */
[----:B------:R-:W-:-:S03]  /*09a0*/  ISETP.GE.AND P1, PT, R15, RZ, PT ;  /* 0x000000ff0f00720c */ /* 0x000fc60003f26270 */
[----:B------:R-:W-:Y:S01]  /*09b0*/  IMAD R18, R16, R17, R18 ;  /* 0x0000001110127224 */ /* 0x000fe200078e0212 */
[----:B------:R-:W-:Y:S01]  /*09c0*/  IABS R17, R6 ;  /* 0x0000000600117213 */ /* 0x000fe20000000000 */
[----:B------:R-:W-:-:S03]  /*09d0*/  IMAD.MOV.U32 R15, RZ, RZ, R10 ;  /* 0x000000ffff0f7224 */ /* 0x000fc600078e000a */
[----:B------:R-:W-:-:S13]  /*09e0*/  ISETP.GT.U32.AND P2, PT, R9, R18, PT ;  /* 0x000000120900720c */ /* 0x000fda0003f44070 */
[----:B------:R-:W-:Y:S02]  /*09f0*/  @!P2 IMAD.IADD R18, R18, 0x1, -R17 ;  /* 0x000000011212a824 */ /* 0x000fe400078e0a11 */
[----:B------:R-:W-:Y:S01]  /*0a00*/  @!P2 VIADD R16, R16, 0x1 ;  /* 0x000000011010a836 */ /* 0x000fe20000000000 */
[----:B------:R-:W-:Y:S02]  /*0a10*/  ISETP.NE.AND P2, PT, R6, RZ, PT ;  /* 0x000000ff0600720c */ /* 0x000fe40003f45270 */
[----:B------:R-:W-:Y:S01]  /*0a20*/  ISETP.GE.U32.AND P0, PT, R18, R9, PT ;  /* 0x000000091200720c */ /* 0x000fe20003f06070 */
[----:B------:R-:W-:-:S12]  /*0a30*/  IMAD.MOV.U32 R18, RZ, RZ, R12 ;  /* 0x000000ffff127224 */ /* 0x000fd800078e000c */
[----:B------:R-:W-:-:S05]  /*0a40*/  @P0 VIADD R16, R16, 0x1 ;  /* 0x0000000110100836 */ /* 0x000fca0000000000 */
[----:B------:R-:W-:Y:S02]  /*0a50*/  @!P1 IADD3 R16, PT, PT, -R16, RZ, RZ ;  /* 0x000000ff10109210 */ /* 0x000fe40007ffe1ff */
[----:B------:R-:W-:Y:S02]  /*0a60*/  @!P2 LOP3.LUT R16, RZ, R6, RZ, 0x33, !PT ;  /* 0x00000006ff10a212 */ /* 0x000fe400078e33ff */
[----:B------:R-:W-:Y:S02]  /*0a70*/  ISETP.GE.AND P2, PT, R8, UR6, PT ;  /* 0x0000000608007c0c */ /* 0x000fe4000bf46270 */
[----:B------:R-:W-:Y:S01]  /*0a80*/  ISETP.NE.AND P0, PT, R16, R12, PT ;  /* 0x0000000c1000720c */ /* 0x000fe20003f05270 */
[----:B------:R-:W-:-:S12]  /*0a90*/  IMAD.MOV.U32 R12, RZ, RZ, R16 ;  /* 0x000000ffff0c7224 */ /* 0x000fd800078e0010 */
[----:B------:R-:W-:Y:S01]  /*0aa0*/  @!P0 IADD3 R10, PT, PT, R10, 0x1, RZ ;  /* 0x000000010a0a8810 */ /* 0x000fe20007ffe0ff */
[----:B------:R-:W-:Y:S06]  /*0ab0*/  @!P0 BRA `(.L_x_20) ;  /* 0x0000000000248947 */ /* 0x000fec0003800000 */
[----:B------:R-:W-:Y:S01]  /*0ac0*/  ISETP.GE.AND P1, PT, R15, 0x1, PT ;  /* 0x000000010f00780c */ /* 0x000fe20003f26270 */
[----:B------:R-:W-:-:S12]  /*0ad0*/  IMAD.MOV.U32 R10, RZ, RZ, 0x1 ;  /* 0x00000001ff0a7424 */ /* 0x000fd800078e00ff */
[----:B------:R-:W-:Y:S05]  /*0ae0*/  @!P1 BRA `(.L_x_20) ;  /* 0x0000000000189947 */ /* 0x000fea0003800000 */
[----:B------:R-:W0:Y:S01]  /*0af0*/  S2UR UR5, SR_CgaCtaId ;  /* 0x00000000000579c3 */ /* 0x000e220000008800 */
[----:B------:R-:W-:Y:S01]  /*0b00*/  UMOV UR4, 0x400 ;  /* 0x0000040000047882 */ /* 0x000fe20000000000 */
[----:B------:R-:W-:Y:S01]  /*0b10*/  IMAD R14, R5, UR7, R18 ;  /* 0x00000007050e7c24 */ /* 0x000fe2000f8e0212 */
[----:B0-----:R-:W-:-:S06]  /*0b20*/  ULEA UR4, UR5, UR4, 0x18 ;  /* 0x0000000405047291 */ /* 0x001fcc000f8ec0ff */
[----:B------:R-:W-:-:S05]  /*0b30*/  LEA R14, R14, UR4, 0x2 ;  /* 0x000000040e0e7c11 */ /* 0x000fca000f8e10ff */
[----:B------:R0:W-:Y:S02]  /*0b40*/  ATOMS.ADD RZ, [R14], R15 ;  /* 0x0000000f0eff738c */ /* 0x0001e40000000000 */
.L_x_20:
[----:B------:R-:W-:Y:S05]  /*0b50*/  BSYNC.RECONVERGENT B1 ;  /* 0x0000000000017941 */ /* 0x000fea0003800200 */
.L_x_19:
[----:B------:R-:W-:Y:S01]  /*0b60*/  @!P0 IMAD.MOV.U32 R12, RZ, RZ, R18 ;  /* 0x000000ffff0c8224 */ /* 0x000fe200078e0012 */
[----:B------:R-:W-:Y:S06]  /*0b70*/  @!P2 BRA `(.L_x_21) ;  /* 0xfffffffc0064a947 */ /* 0x000fec000383ffff */
.L_x_18:
[----:B------:R-:W-:Y:S05]  /*0b80*/  BSYNC.RECONVERGENT B0 ;  /* 0x0000000000007941 */ /* 0x000fea0003800200 */
.L_x_17:
[----:B------:R-:W-:Y:S01]  /*0b90*/  ISETP.GE.AND P0, PT, R10, 0x1, PT ;  /* 0x000000010a00780c */ /* 0x000fe20003f06270 */
[----:B------:R-:W-:-:S12]  /*0ba0*/  BSSY.RECONVERGENT B0, `(.L_x_22) ;  /* 0x0000009000007945 */ /* 0x000fd80003800200 */
[----:B------:R-:W-:Y:S05]  /*0bb0*/  @!P0 BRA `(.L_x_23) ;  /* 0x00000000001c8947 */ /* 0x000fea0003800000 */
[----:B------:R-:W2:Y:S01]  /*0bc0*/  S2UR UR5, SR_CgaCtaId ;  /* 0x00000000000579c3 */ /* 0x000ea20000008800 */
[----:B------:R-:W3:Y:S01]  /*0bd0*/  LDCU UR6, c[0x0][0x394] ;  /* 0x00007280ff0677ac */ /* 0x000ee20008000800 */
[----:B------:R-:W-:Y:S01]  /*0be0*/  UMOV UR4, 0x400 ;  /* 0x0000040000047882 */ /* 0x000fe20000000000 */
[----:B---3--:R-:W-:Y:S01]  /*0bf0*/  IMAD R5, R5, UR6, R12 ;  /* 0x0000000605057c24 */ /* 0x008fe2000f8e020c */
[----:B--2---:R-:W-:-:S06]  /*0c00*/  ULEA UR4, UR5, UR4, 0x18 ;  /* 0x0000000405047291 */ /* 0x004fcc000f8ec0ff */
[----:B------:R-:W-:-:S05]  /*0c10*/  LEA R5, R5, UR4, 0x2 ;  /* 0x0000000405057c11 */ /* 0x000fca000f8e10ff */
[----:B------:R2:W-:Y:S02]  /*0c20*/  ATOMS.ADD RZ, [R5], R10 ;  /* 0x0000000a05ff738c */ /* 0x0005e40000000000 */
.L_x_23:
[----:B------:R-:W-:Y:S05]  /*0c30*/  BSYNC.RECONVERGENT B0 ;  /* 0x0000000000007941 */ /* 0x000fea0003800200 */
.L_x_22:
[----:B------:R-:W3:Y:S01]  /*0c40*/  LDCU UR4, c[0x0][0x394] ;  /* 0x00007280ff0477ac */ /* 0x000ee20008000800 */
[----:B------:R-:W-:Y:S01]  /*0c50*/  BAR.SYNC.DEFER_BLOCKING 0x0 ;  /* 0x0000000000007b1d */ /* 0x000fe20000010000 */
[----:B---3--:R-:W-:-:S04]  /*0c60*/  ISETP.GE.AND P0, PT, R0, UR4, PT ;  /* 0x0000000400007c0c */ /* 0x008fc8000bf06270 */
[----:B------:R-:W-:-:S13]  /*0c70*/  ISETP.GT.U32.OR P0, PT, R4, 0x1f, P0 ;  /* 0x0000001f0400780c */ /* 0x000fda0000704470 */
[----:B------:R-:W-:Y:S05]  /*0c80*/  @P0 EXIT ;  /* 0x000000000000094d */ /* 0x000fea0003800000 */
[----:B------:R-:W-:Y:S02]  /*0c90*/  USHF.R.U32.HI UR4, URZ, 0x5, UR9 ;  /* 0x00000005ff047899 */ /* 0x000fe40008011609 */
[----:B------:R-:W-:Y:S02]  /*0ca0*/  ULOP3.LUT UR8, UR9, 0x60, URZ, 0xc0, !UPT ;  /* 0x0000006009087892 */ /* 0x000fe4000f8ec0ff */
[----:B------:R-:W-:Y:S02]  /*0cb0*/  ULOP3.LUT UR5, UR4, 0x7, URZ, 0xc0, !UPT ;  /* 0x0000000704057892 */ /* 0x000fe4000f8ec0ff */
[----:B------:R-:W-:Y:S02]  /*0cc0*/  UIADD3 UR6, UPT, UPT, UR4, -0x1, URZ ;  /* 0xffffffff04067890 */ /* 0x000fe4000fffe0ff */
[----:B------:R-:W-:Y:S02]  /*0cd0*/  ULOP3.LUT UR7, UR4, 0x38, URZ, 0xc0, !UPT ;  /* 0x0000003804077892 */ /* 0x000fe4000f8ec0ff */
[----:B------:R-:W-:-:S02]  /*0ce0*/  ULOP3.LUT UR4, UR4, 0x7fffff8, URZ, 0xc0, !UPT ;  /* 0x07fffff804047892 */ /* 0x000fc4000f8ec0ff */
[----:B------:R-:W-:Y:S02]  /*0cf0*/  UIADD3 UR5, UPT, UPT, UR5, -0x1, URZ ;  /* 0xffffffff05057890 */ /* 0x000fe4000fffe0ff */
[----:B------:R-:W-:Y:S02]  /*0d00*/  UIADD3 UR4, UPT, UPT, -UR4, URZ, URZ ;  /* 0x000000ff04047290 */ /* 0x000fe4000fffe1ff */
[----:B------:R-:W-:Y:S02]  /*0d10*/  UISETP.GE.U32.AND UP1, UPT, UR6, 0x7, UPT ;  /* 0x000000070600788c */ /* 0x000fe4000bf26070 */
[----:B------:R-:W-:-:S11]  /*0d20*/  UISETP.GE.U32.AND UP0, UPT, UR5, 0x3, UPT ;  /* 0x000000030500788c */ /* 0x000fd6000bf06070 */
.L_x_29:
[----:B------:R-:W-:Y:S01]  /*0d30*/  UISETP.GE.U32.AND UP2, UPT, UR9, 0x20, UPT ;  /* 0x000000200900788c */ /* 0x000fe2000bf46070 */
[----:B---3--:R-:W-:-:S08]  /*0d40*/  IMAD.MOV.U32 R2, RZ, RZ, RZ ;  /* 0x000000ffff027224 */ /* 0x008fd000078e00ff */
[----:B------:R-:W-:Y:S05]  /*0d50*/  BRA.U !UP2, `(.L_x_24) ;  /* 0x000000050a347547 */ /* 0x000fea000b800000 */
[----:B------:R-:W-:Y:S01]  /*0d60*/  CS2R R2, SRZ ;  /* 0x0000000000027805 */ /* 0x000fe2000001ff00 */
[----:B------:R-:W-:Y:S06]  /*0d70*/  BRA.U !UP1, `(.L_x_25) ;  /* 0x00000001097c7547 */ /* 0x000fec000b800000 */
[----:B------:R-:W3:Y:S01]  /*0d80*/  S2UR UR6, SR_CgaCtaId ;  /* 0x00000000000679c3 */ /* 0x000ee20000008800 */
[----:B------:R-:W-:Y:S01]  /*0d90*/  UMOV UR5, 0x400 ;  /* 0x0000040000057882 */ /* 0x000fe20000000000 */
[----:B------:R-:W-:Y:S01]  /*0da0*/  IMAD.MOV.U32 R2, RZ, RZ, RZ ;  /* 0x000000ffff027224 */ /* 0x000fe200078e00ff */
[----:B------:R-:W-:-:S05]  /*0db0*/  MOV R4, UR4 ;  /* 0x0000000400047c02 */ /* 0x000fca0008000f00 */
[----:B0-----:R-:W0:Y:S01]  /*0dc0*/  LDC R14, c[0x0][0x394] ;  /* 0x0000e500ff0e7b82 */ /* 0x001e220000000800 */
[----:B---3--:R-:W-:-:S06]  /*0dd0*/  ULEA UR5, UR6, UR5, 0x18 ;  /* 0x0000000506057291 */ /* 0x008fcc000f8ec0ff */
[----:B------:R-:W-:-:S07]  /*0de0*/  LEA R3, R0, UR5, 0x2 ;  /* 0x0000000500037c11 */ /* 0x000fce000f8e10ff */
.L_x_26:
[--C-:B01----:R-:W-:Y:S01]  /*0df0*/  IMAD R6, R14, 0x4, R3.reuse ;  /* 0x000000040e067824 */ /* 0x103fe200078e0203 */
[----:B--2---:R0:W-:Y:S01]  /*0e00*/  LDS R5, [R3] ;  /* 0x0000000003057984 */ /* 0x0041e20000000800 */
[----:B------:R-:W-:Y:S02]  /*0e10*/  VIADD R4, R4, 0x8 ;  /* 0x0000000804047836 */ /* 0x000fe40000000000 */
[----:B------:R-:W-:Y:S02]  /*0e20*/  IMAD R8, R14, 0x4, R6 ;  /* 0x000000040e087824 */ /* 0x000fe400078e0206 */
[----:B------:R-:W1:Y:S01]  /*0e30*/  LDS R6, [R6] ;  /* 0x0000000006067984 */ /* 0x000e620000000800 */
[----:B------:R-:W-:Y:S01]  /*0e40*/  ISETP.NE.AND P0, PT, R4, RZ, PT ;  /* 0x000000ff0400720c */ /* 0x000fe20003f05270 */
[C---:B------:R-:W-:Y:S02]  /*0e50*/  IMAD R9, R14.reuse, 0x4, R8 ;  /* 0x000000040e097824 */ /* 0x040fe400078e0208 */
[----:B------:R-:W-:Y:S01]  /*0e60*/  LDS R8, [R8] ;  /* 0x0000000008087984 */ /* 0x000fe20000000800 */
[----:B0-----:R-:W-:-:S02]  /*0e70*/  IMAD R3, R14, 0x20, R3 ;  /* 0x000000200e037824 */ /* 0x001fc400078e0203 */
[C---:B------:R-:W-:Y:S02]  /*0e80*/  IMAD R10, R14.reuse, 0x4, R9 ;  /* 0x000000040e0a7824 */ /* 0x040fe400078e0209 */
[----:B------:R-:W0:Y:S03]  /*0e90*/  LDS R9, [R9] ;  /* 0x0000000009097984 */ /* 0x000e260000000800 */
[C---:B------:R-:W-:Y:S02]  /*0ea0*/  LEA R11, R14.reuse, R10, 0x2 ;  /* 0x0000000a0e0b7211 */ /* 0x040fe400078e10ff */
[----:B------:R-:W-:Y:S03]  /*0eb0*/  LDS R10, [R10] ;  /* 0x000000000a0a7984 */ /* 0x000fe60000000800 */
[----:B------:R-:W-:-:S02]  /*0ec0*/  IMAD R12, R14, 0x4, R11 ;  /* 0x000000040e0c7824 */ /* 0x000fc400078e020b */
[----:B------:R-:W2:Y:S02]  /*0ed0*/  LDS R11, [R11] ;  /* 0x000000000b0b7984 */ /* 0x000ea40000000800 */
[----:B------:R-:W-:Y:S02]  /*0ee0*/  IMAD R13, R14, 0x4, R12 ;  /* 0x000000040e0d7824 */ /* 0x000fe400078e020c */
[----:B------:R-:W-:Y:S04]  /*0ef0*/  LDS R12, [R12] ;  /* 0x000000000c0c7984 */ /* 0x000fe80000000800 */
[----:B------:R-:W3:Y:S01]  /*0f00*/  LDS R13, [R13] ;  /* 0x000000000d0d7984 */ /* 0x000ee20000000800 */
[----:B-1----:R-:W-:-:S04]  /*0f10*/  IADD3 R5, PT, PT, R6, R5, R2 ;  /* 0x0000000506057210 */ /* 0x002fc80007ffe002 */
[----:B0-----:R-:W-:-:S04]  /*0f20*/  IADD3 R5, PT, PT, R9, R8, R5 ;  /* 0x0000000809057210 */ /* 0x001fc80007ffe005 */
[----:B--2---:R-:W-:-:S04]  /*0f30*/  IADD3 R5, PT, PT, R11, R10, R5 ;  /* 0x0000000a0b057210 */ /* 0x004fc80007ffe005 */
[----:B---3--:R-:W-:Y:S01]  /*0f40*/  IADD3 R2, PT, PT, R13, R12, R5 ;  /* 0x0000000c0d027210 */ /* 0x008fe20007ffe005 */
[----:B------:R-:W-:Y:S06]  /*0f50*/  @P0 BRA `(.L_x_26) ;  /* 0xfffffffc00a40947 */ /* 0x000fec000383ffff */
[----:B------:R-:W-:-:S07]  /*0f60*/  MOV R3, UR7 ;  /* 0x0000000700037c02 */ /* 0x000fce0008000f00 */
.L_x_25:
[----:B------:R-:W-:-:S09]  /*0f70*/  ULOP3.LUT UP2, URZ, UR9, 0xe0, URZ, 0xc0, !UPT ;  /* 0x000000e009ff7892 */ /* 0x000fd2000f84c0ff */
[----:B------:R-:W-:Y:S05]  /*0f80*/  BRA.U !UP2, `(.L_x_24) ;  /* 0x000000010aa87547 */ /* 0x000fea000b800000 */
[----:B------:R-:W-:Y:S01]  /*0f90*/  UISETP.NE.AND UP2, UPT, UR8, URZ, UPT ;  /* 0x000000ff0800728c */ /* 0x000fe2000bf45270 */
[----:B------:R-:W-:Y:S10]  /*0fa0*/  BRA.U !UP0, `(.L_x_27) ;  /* 0x0000000108407547 */ /* 0x000ff4000b800000 */
[----:B------:R-:W3:Y:S01]  /*0fb0*/  S2UR UR6, SR_CgaCtaId ;  /* 0x00000000000679c3 */ /* 0x000ee20000008800 */
[----:B------:R-:W-:-:S07]  /*0fc0*/  UMOV UR5, 0x400 ;  /* 0x0000040000057882 */ /* 0x000fce0000000000 */
[----:B------:R-:W4:Y:S01]  /*0fd0*/  LDC R9, c[0x0][0x394] ;  /* 0x0000e500ff097b82 */ /* 0x000f220000000800 */
[----:B---3--:R-:W-:Y:S01]  /*0fe0*/  ULEA UR5, UR6, UR5, 0x18 ;  /* 0x0000000506057291 */ /* 0x008fe2000f8ec0ff */
[C---:B----4-:R-:W-:Y:S02]  /*0ff0*/  IMAD R4, R3.reuse, R9, R0 ;  /* 0x0000000903047224 */ /* 0x050fe400078e0200 */
[----:B------:R-:W-:-:S03]  /*1000*/  VIADD R3, R3, 0x4 ;  /* 0x0000000403037836 */ /* 0x000fc60000000000 */
[----:B------:R-:W-:-:S05]  /*1010*/  LEA R4, R4, UR5, 0x2 ;  /* 0x0000000504047c11 */ /* 0x000fca000f8e10ff */
[C---:B-1----:R-:W-:Y:S01]  /*1020*/  IMAD R6, R9.reuse, 0x4, R4 ;  /* 0x0000000409067824 */ /* 0x042fe200078e0204 */
[----:B--2---:R-:W-:Y:S03]  /*1030*/  LDS R5, [R4] ;  /* 0x0000000004057984 */ /* 0x004fe60000000800 */
[C---:B------:R-:W-:Y:S02]  /*1040*/  IMAD R8, R9.reuse, 0x4, R6 ;  /* 0x0000000409087824 */ /* 0x040fe400078e0206 */
[----:B------:R-:W1:Y:S02]  /*1050*/  LDS R6, [R6] ;  /* 0x0000000006067984 */ /* 0x000e640000000800 */
[----:B------:R-:W-:Y:S02]  /*1060*/  IMAD R10, R9, 0x4, R8 ;  /* 0x00000004090a7824 */ /* 0x000fe400078e0208 */
[----:B------:R-:W-:Y:S04]  /*1070*/  LDS R9, [R8] ;  /* 0x0000000008097984 */ /* 0x000fe80000000800 */
[----:B------:R-:W2:Y:S01]  /*1080*/  LDS R10, [R10] ;  /* 0x000000000a0a7984 */ /* 0x000ea20000000800 */
[----:B-1----:R-:W-:-:S04]  /*1090*/  IADD3 R2, PT, PT, R6, R5, R2 ;  /* 0x0000000506027210 */ /* 0x002fc80007ffe002 */
[----:B--2---:R-:W-:-:S07]  /*10a0*/  IADD3 R2, PT, PT, R10, R9, R2 ;  /* 0x000000090a027210 */ /* 0x004fce0007ffe002 */
.L_x_27:
[----:B------:R-:W-:Y:S05]  /*10b0*/  BRA.U !UP2, `(.L_x_24) ;  /* 0x000000010a5c7547 */ /* 0x000fea000b800000 */
[----:B------:R-:W-:Y:S02]  /*10c0*/  UISETP.NE.AND UP2, UPT, UR8, 0x20, UPT ;  /* 0x000000200800788c */ /* 0x000fe4000bf45270 */
[----:B------:R-:W-:-:S07]  /*10d0*/  ULOP3.LUT UP3, URZ, UR9, 0x20, URZ, 0xc0, !UPT ;  /* 0x0000002009ff7892 */ /* 0x000fce000f86c0ff */
[----:B------:R-:W-:Y:S05]  /*10e0*/  BRA.U !UP2, `(.L_x_28) ;  /* 0x000000010a2c7547 */ /* 0x000fea000b800000 */
[----:B------:R-:W3:Y:S01]  /*10f0*/  S2UR UR6, SR_CgaCtaId ;  /* 0x00000000000679c3 */ /* 0x000ee20000008800 */
[----:B------:R-:W-:-:S07]  /*1100*/  UMOV UR5, 0x400 ;  /* 0x0000040000057882 */ /* 0x000fce0000000000 */
[----:B------:R-:W2:Y:S01]  /*1110*/  LDC R4, c[0x0][0x394] ;  /* 0x0000e500ff047b82 */ /* 0x000ea20000000800 */
[----:B---3--:R-:W-:Y:S01]  /*1120*/  ULEA UR5, UR6, UR5, 0x18 ;  /* 0x0000000506057291 */ /* 0x008fe2000f8ec0ff */
[C---:B--2---:R-:W-:Y:S02]  /*1130*/  IMAD R5, R3.reuse, R4, R0 ;  /* 0x0000000403057224 */ /* 0x044fe400078e0200 */
[----:B------:R-:W-:-:S03]  /*1140*/  VIADD R3, R3, 0x2 ;  /* 0x0000000203037836 */ /* 0x000fc60000000000 */
[----:B------:R-:W-:-:S04]  /*1150*/  LEA R5, R5, UR5, 0x2 ;  /* 0x0000000505057c11 */ /* 0x000fc8000f8e10ff */
[----:B------:R-:W-:Y:S02]  /*1160*/  LEA R4, R4, R5, 0x2 ;  /* 0x0000000504047211 */ /* 0x000fe400078e10ff */
[----:B------:R-:W-:Y:S04]  /*1170*/  LDS R5, [R5] ;  /* 0x0000000005057984 */ /* 0x000fe80000000800 */
[----:B------:R-:W2:Y:S02]  /*1180*/  LDS R4, [R4] ;  /* 0x0000000004047984 */ /* 0x000ea40000000800 */
[----:B--2---:R-:W-:-:S07]  /*1190*/  IADD3 R2, PT, PT, R4, R5, R2 ;  /* 0x0000000504027210 */ /* 0x004fce0007ffe002 */
.L_x_28:
[----:B------:R-:W-:Y:S05]  /*11a0*/  BRA.U !UP3, `(.L_x_24) ;  /* 0x000000010b207547 */ /* 0x000fea000b800000 */
[----:B------:R-:W3:Y:S01]  /*11b0*/  S2UR UR6, SR_CgaCtaId ;  /* 0x00000000000679c3 */ /* 0x000ee20000008800 */
[----:B------:R-:W4:Y:S01]  /*11c0*/  LDCU UR12, c[0x0][0x394] ;  /* 0x00007280ff0c77ac */ /* 0x000f220008000800 */
[----:B------:R-:W-:Y:S01]  /*11d0*/  UMOV UR5, 0x400 ;  /* 0x0000040000057882 */ /* 0x000fe20000000000 */
[----:B----4-:R-:W-:Y:S01]  /*11e0*/  IMAD R3, R3, UR12, R0 ;  /* 0x0000000c03037c24 */ /* 0x010fe2000f8e0200 */
[----:B---3--:R-:W-:-:S06]  /*11f0*/  ULEA UR5, UR6, UR5, 0x18 ;  /* 0x0000000506057291 */ /* 0x008fcc000f8ec0ff */
[----:B------:R-:W-:-:S06]  /*1200*/  LEA R3, R3, UR5, 0x2 ;  /* 0x0000000503037c11 */ /* 0x000fcc000f8e10ff */
[----:B------:R-:W3:Y:S02]  /*1210*/  LDS R3, [R3] ;  /* 0x0000000003037984 */ /* 0x000ee40000000800 */
[----:B---3--:R-:W-:-:S07]  /*1220*/  IMAD.IADD R2, R2, 0x1, R3 ;  /* 0x0000000102027824 */ /* 0x008fce00078e0203 */
.L_x_24:
[----:B--2---:R-:W2:Y:S01]  /*1230*/  LDC.64 R4, c[0x0][0x388] ;  /* 0x0000e200ff047b82 */ /* 0x004ea20000000a00 */
[----:B------:R-:W3:Y:S02]  /*1240*/  LDCU UR5, c[0x0][0x394] ;  /* 0x00007280ff0577ac */ /* 0x000ee40008000800 */
[----:B---3--:R-:W-:Y:S02]  /*1250*/  IMAD R3, R7, UR5, R0 ;  /* 0x0000000507037c24 */ /* 0x008fe4000f8e0200 */
[----:B------:R-:W-:Y:S02]  /*1260*/  VIADD R0, R0, 0x20 ;  /* 0x0000002000007836 */ /* 0x000fe40000000000 */
[----:B--2---:R-:W-:-:S03]  /*1270*/  IMAD.WIDE.U32 R4, R3, 0x4, R4 ;  /* 0x0000000403047825 */ /* 0x004fc600078e0004 */
[----:B------:R-:W-:Y:S02]  /*1280*/  ISETP.GE.AND P0, PT, R0, UR5, PT ;  /* 0x0000000500007c0c */ /* 0x000fe4000bf06270 */
[----:B------:R3:W-:Y:S11]  /*1290*/  STG.E desc[UR10][R4.64], R2 ;  /* 0x0000000204007986 */ /* 0x0007f6000c10190a */
[----:B------:R-:W-:Y:S05]  /*12a0*/  @!P0 BRA `(.L_x_29) ;  /* 0xfffffff800a08947 */ /* 0x000fea000383ffff */
[----:B------:R-:W-:Y:S05]  /*12b0*/  EXIT ;  /* 0x000000000000794d */ /* 0x000fea0003800000 */
.L_x_30:
        /* <DEDUP_REMOVED lines=12> */
.L_x_32:


//--------------------- .nv.shared._Z23histogram_reduce_kernelPKiPiii --------------------------
	.section	.nv.shared._Z23histogram_reduce_kernelPKiPiii,"aw",@nobits
	.sectionflags	@""
	.align	16
	.zero		1024


//--------------------- .nv.shared.reserved.0     --------------------------
	.section	.nv.shared.reserved.0,"aw",@nobits
	.weak		__nv_reservedSMEM_offset_0_alias
	.size		__nv_reservedSMEM_offset_0_alias, 0, 64
	.other		__nv_reservedSMEM_offset_0_alias,@"STO_CUDA_RESERVED_SHARED STV_DEFAULT"
__nv_reservedSMEM_offset_0_alias:
	.zero		0
	.zero		64


//--------------------- .nv.shared._Z26histogram_optimized_kernelPKiPiii --------------------------
	.section	.nv.shared._Z26histogram_optimized_kernelPKiPiii,"aw",@nobits
	.sectionflags	@""
	.align	16
	.zero		1024


//--------------------- .nv.constant0._Z23histogram_reduce_kernelPKiPiii --------------------------
	.section	.nv.constant0._Z23histogram_reduce_kernelPKiPiii,"a",@progbits
	.sectionflags	@""
	.align	4
.nv.constant0._Z23histogram_reduce_kernelPKiPiii:
	.zero		920


//--------------------- .nv.constant0._Z26histogram_optimized_kernelPKiPiii --------------------------
	.section	.nv.constant0._Z26histogram_optimized_kernelPKiPiii,"a",@progbits
	.sectionflags	@""
	.align	4
.nv.constant0._Z26histogram_optimized_kernelPKiPiii:
	.zero		920


//--------------------- SYMBOLS --------------------------

	.type		.nv.reservedSmem.offset0,@object
	.size		.nv.reservedSmem.offset0,0x4
	.type		.nv.reservedSmem.cap,@object
	.size		.nv.reservedSmem.cap,0x4
